//
// Generated by NVIDIA NVVM Compiler
//
// Compiler Build ID: CL-36424714
// Cuda compilation tools, release 13.0, V13.0.88
// Based on NVVM 20.0.0
//

.version 9.0
.target sm_100
.address_size 64

.func  (.param .b64 func_retval0) __internal_accurate_pow
(
	.param .b64 __internal_accurate_pow_param_0
)
;

.func  (.param .b32 func_retval0) _Z7getCelliiiiii(
	.param .b32 _Z7getCelliiiiii_param_0,
	.param .b32 _Z7getCelliiiiii_param_1,
	.param .b32 _Z7getCelliiiiii_param_2,
	.param .b32 _Z7getCelliiiiii_param_3,
	.param .b32 _Z7getCelliiiiii_param_4,
	.param .b32 _Z7getCelliiiiii_param_5
)
{
	.reg .pred 	%p<16>;
	.reg .b32 	%r<46>;
	.reg .b32 	%f<25>;
	.reg .b64 	%rd<7>;
	.reg .b64 	%fd<21>;

	ld.param.u32 	%r10, [_Z7getCelliiiiii_param_0];
	ld.param.u32 	%r11, [_Z7getCelliiiiii_param_1];
	ld.param.u32 	%r12, [_Z7getCelliiiiii_param_2];
	ld.param.u32 	%r13, [_Z7getCelliiiiii_param_3];
	ld.param.u32 	%r14, [_Z7getCelliiiiii_param_4];
	ld.param.u32 	%r15, [_Z7getCelliiiiii_param_5];
	add.s32 	%r16, %r15, %r14;
	shr.u32 	%r17, %r16, 31;
	add.s32 	%r18, %r16, %r17;
	shr.s32 	%r1, %r18, 1;
	setp.eq.s32 	%p1, %r10, %r13;
	mov.u32 	%r44, %r1;
	@%p1 bra 	$L__BB0_7;
	setp.gt.u32 	%p2, %r13, -3;
	mov.b32 	%r44, -1;
	@%p2 bra 	$L__BB0_7;
	cvt.rn.f32.s32 	%f1, %r11;
	setp.lt.s32 	%p3, %r11, 1;
	mul.f32 	%f2, %f1, 0f4B000000;
	selp.f32 	%f3, %f2, %f1, %p3;
	selp.f32 	%f4, 0fC1B80000, 0f00000000, %p3;
	mov.b32 	%r21, %f3;
	add.s32 	%r22, %r21, -1060439283;
	and.b32  	%r23, %r22, -8388608;
	sub.s32 	%r24, %r21, %r23;
	mov.b32 	%f5, %r24;
	cvt.rn.f32.s32 	%f6, %r23;
	fma.rn.f32 	%f7, %f6, 0f34000000, %f4;
	add.f32 	%f8, %f5, 0fBF800000;
	fma.rn.f32 	%f9, %f8, 0f3DC6B27F, 0fBE2C7F30;
	fma.rn.f32 	%f10, %f9, %f8, 0f3E2FCF2A;
	fma.rn.f32 	%f11, %f10, %f8, 0fBE374E43;
	fma.rn.f32 	%f12, %f11, %f8, 0f3E520BF4;
	fma.rn.f32 	%f13, %f12, %f8, 0fBE763C8B;
	fma.rn.f32 	%f14, %f13, %f8, 0f3E93BF99;
	fma.rn.f32 	%f15, %f14, %f8, 0fBEB8AA49;
	fma.rn.f32 	%f16, %f15, %f8, 0f3EF6384A;
	fma.rn.f32 	%f17, %f16, %f8, 0fBF38AA3B;
	mul.f32 	%f18, %f8, %f17;
	mul.f32 	%f19, %f8, %f18;
	fma.rn.f32 	%f20, %f8, 0f3FB8AA3B, %f19;
	add.f32 	%f21, %f7, %f20;
	setp.gt.u32 	%p4, %r21, 2139095039;
	fma.rn.f32 	%f22, %f3, 0f7F800000, 0f7F800000;
	selp.f32 	%f23, %f22, %f21, %p4;
	setp.eq.f32 	%p5, %f3, 0f00000000;
	selp.f32 	%f24, 0fFF800000, %f23, %p5;
	cvt.rzi.s32.f32 	%r2, %f24;
	setp.gt.s32 	%p6, %r12, %r2;
	mov.b32 	%r43, -2;
	@%p6 bra 	$L__BB0_4;
	cvt.rn.f64.s32 	%fd1, %r13;
	add.s32 	%r25, %r12, -1;
	cvt.rn.f64.s32 	%fd2, %r25;
	mov.f64 	%fd3, 0d4000000000000000;
	{
	.reg .b32 %temp; 
	mov.b64 	{%temp, %r26}, %fd3;
	}
	{
	.reg .b32 %temp; 
	mov.b64 	{%temp, %r27}, %fd2;
	}
	shr.u32 	%r28, %r27, 20;
	and.b32  	%r29, %r28, 2047;
	add.s32 	%r30, %r29, -1012;
	mov.b64 	%rd1, %fd2;
	shl.b64 	%rd2, %rd1, %r30;
	setp.eq.s64 	%p7, %rd2, -9223372036854775808;
	{ // callseq 0, 0
	.param .b64 param0;
	st.param.f64 	[param0], %fd2;
	.param .b64 retval0;
	call.uni (retval0), 
	__internal_accurate_pow, 
	(
	param0
	);
	ld.param.f64 	%fd4, [retval0];
	} // callseq 0
	setp.lt.s32 	%p8, %r26, 0;
	neg.f64 	%fd6, %fd4;
	selp.f64 	%fd7, %fd6, %fd4, %p7;
	selp.f64 	%fd8, %fd7, %fd4, %p8;
	setp.eq.s32 	%p9, %r25, 0;
	selp.f64 	%fd9, 0d3FF0000000000000, %fd8, %p9;
	add.f64 	%fd10, %fd9, %fd1;
	cvt.rzi.s32.f64 	%r43, %fd10;
$L__BB0_4:
	setp.gt.s32 	%p10, %r12, %r2;
	{ // callseq 1, 0
	.param .b32 param0;
	st.param.b32 	[param0], %r10;
	.param .b32 param1;
	st.param.b32 	[param1], %r11;
	.param .b32 param2;
	st.param.b32 	[param2], %r12;
	.param .b32 param3;
	st.param.b32 	[param3], %r43;
	.param .b32 param4;
	st.param.b32 	[param4], %r14;
	.param .b32 param5;
	st.param.b32 	[param5], %r1;
	.param .b32 retval0;
	call.uni (retval0), 
	_Z7getCelliiiiii, 
	(
	param0, 
	param1, 
	param2, 
	param3, 
	param4, 
	param5
	);
	ld.param.b32 	%r32, [retval0];
	} // callseq 1
	mov.b32 	%r45, -1;
	@%p10 bra 	$L__BB0_6;
	cvt.rn.f64.s32 	%fd11, %r13;
	add.s32 	%r33, %r12, -1;
	cvt.rn.f64.s32 	%fd12, %r33;
	mov.f64 	%fd13, 0d4000000000000000;
	{
	.reg .b32 %temp; 
	mov.b64 	{%temp, %r34}, %fd13;
	}
	{
	.reg .b32 %temp; 
	mov.b64 	{%temp, %r35}, %fd12;
	}
	shr.u32 	%r36, %r35, 20;
	and.b32  	%r37, %r36, 2047;
	add.s32 	%r38, %r37, -1012;
	mov.b64 	%rd4, %fd12;
	shl.b64 	%rd5, %rd4, %r38;
	setp.eq.s64 	%p11, %rd5, -9223372036854775808;
	{ // callseq 2, 0
	.param .b64 param0;
	st.param.f64 	[param0], %fd12;
	.param .b64 retval0;
	call.uni (retval0), 
	__internal_accurate_pow, 
	(
	param0
	);
	ld.param.f64 	%fd14, [retval0];
	} // callseq 2
	setp.lt.s32 	%p12, %r34, 0;
	neg.f64 	%fd16, %fd14;
	selp.f64 	%fd17, %fd16, %fd14, %p11;
	selp.f64 	%fd18, %fd17, %fd14, %p12;
	setp.eq.s32 	%p13, %r33, 0;
	selp.f64 	%fd19, 0d3FF0000000000000, %fd18, %p13;
	add.f64 	%fd20, %fd19, %fd11;
	cvt.rzi.s32.f64 	%r39, %fd20;
	add.s32 	%r45, %r39, 1;
$L__BB0_6:
	{ // callseq 3, 0
	.param .b32 param0;
	st.param.b32 	[param0], %r10;
	.param .b32 param1;
	st.param.b32 	[param1], %r11;
	.param .b32 param2;
	st.param.b32 	[param2], %r12;
	.param .b32 param3;
	st.param.b32 	[param3], %r45;
	.param .b32 param4;
	st.param.b32 	[param4], %r1;
	.param .b32 param5;
	st.param.b32 	[param5], %r15;
	.param .b32 retval0;
	call.uni (retval0), 
	_Z7getCelliiiiii, 
	(
	param0, 
	param1, 
	param2, 
	param3, 
	param4, 
	param5
	);
	ld.param.b32 	%r40, [retval0];
	} // callseq 3
	setp.eq.s32 	%p14, %r32, -1;
	setp.eq.s32 	%p15, %r40, -1;
	selp.b32 	%r42, %r1, %r40, %p15;
	selp.b32 	%r44, %r42, %r32, %p14;
$L__BB0_7:
	st.param.b32 	[func_retval0], %r44;
	ret;

}
	// .globl	_Z11testGetCellPii
.visible .entry _Z11testGetCellPii(
	.param .u64 .ptr .align 1 _Z11testGetCellPii_param_0,
	.param .u32 _Z11testGetCellPii_param_1
)
{
	.reg .pred 	%p<7>;
	.reg .b32 	%r<30>;
	.reg .b64 	%rd<8>;
	.reg .b64 	%fd<10>;

	ld.param.u64 	%rd2, [_Z11testGetCellPii_param_0];
	ld.param.u32 	%r13, [_Z11testGetCellPii_param_1];
	mov.u32 	%r14, %tid.x;
	mov.u32 	%r1, %ntid.x;
	mov.u32 	%r15, %ctaid.x;
	mad.lo.s32 	%r26, %r1, %r15, %r14;
	add.s32 	%r3, %r13, -1;
	setp.ge.s32 	%p1, %r26, %r3;
	@%p1 bra 	$L__BB1_6;
	mov.f64 	%fd1, 0d4000000000000000;
	{
	.reg .b32 %temp; 
	mov.b64 	{%temp, %r4}, %fd1;
	}
	mov.u32 	%r16, %nctaid.x;
	mul.lo.s32 	%r5, %r1, %r16;
	cvta.to.global.u64 	%rd1, %rd2;
$L__BB1_2:
	setp.lt.s32 	%p2, %r26, 1;
	mov.b32 	%r29, 1;
	@%p2 bra 	$L__BB1_5;
	mov.b32 	%r29, 1;
	mov.b32 	%r27, 0;
$L__BB1_4:
	setp.lt.s32 	%p3, %r4, 0;
	cvt.rn.f64.u32 	%fd2, %r29;
	{
	.reg .b32 %temp; 
	mov.b64 	{%temp, %r20}, %fd2;
	}
	shr.u32 	%r21, %r20, 20;
	and.b32  	%r22, %r21, 2047;
	add.s32 	%r23, %r22, -1012;
	mov.b64 	%rd3, %fd2;
	shl.b64 	%rd4, %rd3, %r23;
	setp.eq.s64 	%p4, %rd4, -9223372036854775808;
	{ // callseq 4, 0
	.param .b64 param0;
	st.param.f64 	[param0], %fd2;
	.param .b64 retval0;
	call.uni (retval0), 
	__internal_accurate_pow, 
	(
	param0
	);
	ld.param.f64 	%fd3, [retval0];
	} // callseq 4
	neg.f64 	%fd5, %fd3;
	selp.f64 	%fd6, %fd5, %fd3, %p4;
	selp.f64 	%fd7, %fd6, %fd3, %p3;
	cvt.rn.f64.s32 	%fd8, %r27;
	add.f64 	%fd9, %fd7, %fd8;
	cvt.rzi.s32.f64 	%r27, %fd9;
	add.s32 	%r29, %r29, 1;
	setp.lt.s32 	%p5, %r27, %r26;
	@%p5 bra 	$L__BB1_4;
$L__BB1_5:
	{ // callseq 5, 0
	.param .b32 param0;
	st.param.b32 	[param0], %r26;
	.param .b32 param1;
	st.param.b32 	[param1], %r13;
	.param .b32 param2;
	st.param.b32 	[param2], %r29;
	.param .b32 param3;
	st.param.b32 	[param3], 0;
	.param .b32 param4;
	st.param.b32 	[param4], 0;
	.param .b32 param5;
	st.param.b32 	[param5], %r3;
	.param .b32 retval0;
	call.uni (retval0), 
	_Z7getCelliiiiii, 
	(
	param0, 
	param1, 
	param2, 
	param3, 
	param4, 
	param5
	);
	ld.param.b32 	%r24, [retval0];
	} // callseq 5
	mul.wide.s32 	%rd6, %r26, 4;
	add.s64 	%rd7, %rd1, %rd6;
	st.global.u32 	[%rd7], %r24;
	add.s32 	%r26, %r26, %r5;
	setp.lt.s32 	%p6, %r26, %r3;
	@%p6 bra 	$L__BB1_2;
$L__BB1_6:
	ret;

}
	// .globl	_Z14initCellValuesPii
.visible .entry _Z14initCellValuesPii(
	.param .u64 .ptr .align 1 _Z14initCellValuesPii_param_0,
	.param .u32 _Z14initCellValuesPii_param_1
)
{
	.reg .pred 	%p<7>;
	.reg .b32 	%r<33>;
	.reg .b64 	%rd<11>;

	ld.param.u64 	%rd2, [_Z14initCellValuesPii_param_0];
	ld.param.u32 	%r12, [_Z14initCellValuesPii_param_1];
	cvta.to.global.u64 	%rd1, %rd2;
	mov.u32 	%r13, %tid.x;
	mov.u32 	%r14, %ntid.x;
	mov.u32 	%r15, %ctaid.x;
	mad.lo.s32 	%r31, %r14, %r15, %r13;
	mov.u32 	%r16, %nctaid.x;
	mul.lo.s32 	%r2, %r14, %r16;
	setp.ge.s32 	%p1, %r31, %r12;
	@%p1 bra 	$L__BB2_7;
	add.s32 	%r17, %r31, %r2;
	max.s32 	%r18, %r12, %r17;
	setp.lt.s32 	%p2, %r17, %r12;
	selp.u32 	%r19, 1, 0, %p2;
	add.s32 	%r20, %r17, %r19;
	sub.s32 	%r21, %r18, %r20;
	div.u32 	%r22, %r21, %r2;
	add.s32 	%r3, %r22, %r19;
	and.b32  	%r23, %r3, 3;
	setp.eq.s32 	%p3, %r23, 3;
	@%p3 bra 	$L__BB2_4;
	add.s32 	%r24, %r3, 1;
	and.b32  	%r25, %r24, 3;
	neg.s32 	%r29, %r25;
$L__BB2_3:
	.pragma "nounroll";
	mul.wide.s32 	%rd3, %r31, 4;
	add.s64 	%rd4, %rd1, %rd3;
	mov.b32 	%r26, -10;
	st.global.u32 	[%rd4], %r26;
	add.s32 	%r31, %r31, %r2;
	add.s32 	%r29, %r29, 1;
	setp.ne.s32 	%p4, %r29, 0;
	@%p4 bra 	$L__BB2_3;
$L__BB2_4:
	setp.lt.u32 	%p5, %r3, 3;
	@%p5 bra 	$L__BB2_7;
	mul.wide.s32 	%rd7, %r2, 4;
	shl.b32 	%r28, %r2, 2;
$L__BB2_6:
	mul.wide.s32 	%rd5, %r31, 4;
	add.s64 	%rd6, %rd1, %rd5;
	mov.b32 	%r27, -10;
	st.global.u32 	[%rd6], %r27;
	add.s64 	%rd8, %rd6, %rd7;
	st.global.u32 	[%rd8], %r27;
	add.s64 	%rd9, %rd8, %rd7;
	st.global.u32 	[%rd9], %r27;
	add.s64 	%rd10, %rd9, %rd7;
	st.global.u32 	[%rd10], %r27;
	add.s32 	%r31, %r28, %r31;
	setp.lt.s32 	%p6, %r31, %r12;
	@%p6 bra 	$L__BB2_6;
$L__BB2_7:
	ret;

}
.func  (.param .b64 func_retval0) __internal_accurate_pow(
	.param .b64 __internal_accurate_pow_param_0
)
{
	.reg .pred 	%p<8>;
	.reg .b32 	%r<46>;
	.reg .b32 	%f<3>;
	.reg .b64 	%fd<109>;

	ld.param.f64 	%fd10, [__internal_accurate_pow_param_0];
	mov.f64 	%fd11, 0d4000000000000000;
	{
	.reg .b32 %temp; 
	mov.b64 	{%temp, %r8}, %fd11;
	}
	{
	.reg .b32 %temp; 
	mov.b64 	{%r9, %temp}, %fd11;
	}
	shr.u32 	%r10, %r8, 20;
	setp.lt.u32 	%p1, %r8, 1048576;
	mov.f64 	%fd12, 0d4360000000000000;
	{
	.reg .b32 %temp; 
	mov.b64 	{%temp, %r11}, %fd12;
	}
	{
	.reg .b32 %temp; 
	mov.b64 	{%r12, %temp}, %fd12;
	}
	shr.u32 	%r13, %r11, 20;
	add.s32 	%r14, %r13, -54;
	selp.b32 	%r15, %r12, %r9, %p1;
	selp.b32 	%r16, %r11, %r8, %p1;
	selp.b32 	%r1, %r14, %r10, %p1;
	add.s32 	%r45, %r1, -1023;
	and.b32  	%r17, %r16, -2146435073;
	or.b32  	%r18, %r17, 1072693248;
	mov.b64 	%fd107, {%r15, %r18};
	setp.lt.u32 	%p2, %r18, 1073127583;
	@%p2 bra 	$L__BB3_2;
	{
	.reg .b32 %temp; 
	mov.b64 	{%r19, %temp}, %fd107;
	}
	{
	.reg .b32 %temp; 
	mov.b64 	{%temp, %r20}, %fd107;
	}
	add.s32 	%r21, %r20, -1048576;
	mov.b64 	%fd107, {%r19, %r21};
	add.s32 	%r45, %r1, -1022;
$L__BB3_2:
	add.f64 	%fd13, %fd107, 0dBFF0000000000000;
	add.f64 	%fd14, %fd107, 0d3FF0000000000000;
	rcp.approx.ftz.f64 	%fd15, %fd14;
	neg.f64 	%fd16, %fd14;
	fma.rn.f64 	%fd17, %fd16, %fd15, 0d3FF0000000000000;
	fma.rn.f64 	%fd18, %fd17, %fd17, %fd17;
	fma.rn.f64 	%fd19, %fd18, %fd15, %fd15;
	mul.f64 	%fd20, %fd13, %fd19;
	fma.rn.f64 	%fd21, %fd13, %fd19, %fd20;
	mul.f64 	%fd22, %fd21, %fd21;
	fma.rn.f64 	%fd23, %fd22, 0d3EB0F5FF7D2CAFE2, 0d3ED0F5D241AD3B5A;
	fma.rn.f64 	%fd24, %fd23, %fd22, 0d3EF3B20A75488A3F;
	fma.rn.f64 	%fd25, %fd24, %fd22, 0d3F1745CDE4FAECD5;
	fma.rn.f64 	%fd26, %fd25, %fd22, 0d3F3C71C7258A578B;
	fma.rn.f64 	%fd27, %fd26, %fd22, 0d3F6249249242B910;
	fma.rn.f64 	%fd28, %fd27, %fd22, 0d3F89999999999DFB;
	sub.f64 	%fd29, %fd13, %fd21;
	add.f64 	%fd30, %fd29, %fd29;
	neg.f64 	%fd31, %fd21;
	fma.rn.f64 	%fd32, %fd31, %fd13, %fd30;
	mul.f64 	%fd33, %fd19, %fd32;
	fma.rn.f64 	%fd34, %fd22, %fd28, 0d3FB5555555555555;
	mov.f64 	%fd35, 0d3FB5555555555555;
	sub.f64 	%fd36, %fd35, %fd34;
	fma.rn.f64 	%fd37, %fd22, %fd28, %fd36;
	add.f64 	%fd38, %fd37, 0dBC46A4CB00B9E7B0;
	add.f64 	%fd39, %fd34, %fd38;
	sub.f64 	%fd40, %fd34, %fd39;
	add.f64 	%fd41, %fd38, %fd40;
	mul.rn.f64 	%fd42, %fd21, %fd21;
	neg.f64 	%fd43, %fd42;
	fma.rn.f64 	%fd44, %fd21, %fd21, %fd43;
	{
	.reg .b32 %temp; 
	mov.b64 	{%r22, %temp}, %fd33;
	}
	{
	.reg .b32 %temp; 
	mov.b64 	{%temp, %r23}, %fd33;
	}
	add.s32 	%r24, %r23, 1048576;
	mov.b64 	%fd45, {%r22, %r24};
	fma.rn.f64 	%fd46, %fd21, %fd45, %fd44;
	mul.rn.f64 	%fd47, %fd42, %fd21;
	neg.f64 	%fd48, %fd47;
	fma.rn.f64 	%fd49, %fd42, %fd21, %fd48;
	fma.rn.f64 	%fd50, %fd42, %fd33, %fd49;
	fma.rn.f64 	%fd51, %fd46, %fd21, %fd50;
	mul.rn.f64 	%fd52, %fd39, %fd47;
	neg.f64 	%fd53, %fd52;
	fma.rn.f64 	%fd54, %fd39, %fd47, %fd53;
	fma.rn.f64 	%fd55, %fd39, %fd51, %fd54;
	fma.rn.f64 	%fd56, %fd41, %fd47, %fd55;
	add.f64 	%fd57, %fd52, %fd56;
	sub.f64 	%fd58, %fd52, %fd57;
	add.f64 	%fd59, %fd56, %fd58;
	add.f64 	%fd60, %fd21, %fd57;
	sub.f64 	%fd61, %fd21, %fd60;
	add.f64 	%fd62, %fd57, %fd61;
	add.f64 	%fd63, %fd59, %fd62;
	add.f64 	%fd64, %fd33, %fd63;
	add.f64 	%fd65, %fd60, %fd64;
	sub.f64 	%fd66, %fd60, %fd65;
	add.f64 	%fd67, %fd64, %fd66;
	xor.b32  	%r25, %r45, -2147483648;
	mov.b32 	%r26, 1127219200;
	mov.b64 	%fd68, {%r25, %r26};
	mov.b32 	%r27, -2147483648;
	mov.b64 	%fd69, {%r27, %r26};
	sub.f64 	%fd70, %fd68, %fd69;
	fma.rn.f64 	%fd71, %fd70, 0d3FE62E42FEFA39EF, %fd65;
	fma.rn.f64 	%fd72, %fd70, 0dBFE62E42FEFA39EF, %fd71;
	sub.f64 	%fd73, %fd72, %fd65;
	sub.f64 	%fd74, %fd67, %fd73;
	fma.rn.f64 	%fd75, %fd70, 0d3C7ABC9E3B39803F, %fd74;
	add.f64 	%fd76, %fd71, %fd75;
	sub.f64 	%fd77, %fd71, %fd76;
	add.f64 	%fd78, %fd75, %fd77;
	{
	.reg .b32 %temp; 
	mov.b64 	{%temp, %r28}, %fd10;
	}
	{
	.reg .b32 %temp; 
	mov.b64 	{%r29, %temp}, %fd10;
	}
	shl.b32 	%r30, %r28, 1;
	setp.gt.u32 	%p3, %r30, -33554433;
	and.b32  	%r31, %r28, -15728641;
	selp.b32 	%r32, %r31, %r28, %p3;
	mov.b64 	%fd79, {%r29, %r32};
	mul.rn.f64 	%fd80, %fd76, %fd79;
	neg.f64 	%fd81, %fd80;
	fma.rn.f64 	%fd82, %fd76, %fd79, %fd81;
	fma.rn.f64 	%fd83, %fd78, %fd79, %fd82;
	add.f64 	%fd4, %fd80, %fd83;
	sub.f64 	%fd84, %fd80, %fd4;
	add.f64 	%fd5, %fd83, %fd84;
	fma.rn.f64 	%fd85, %fd4, 0d3FF71547652B82FE, 0d4338000000000000;
	{
	.reg .b32 %temp; 
	mov.b64 	{%r5, %temp}, %fd85;
	}
	mov.f64 	%fd86, 0dC338000000000000;
	add.rn.f64 	%fd87, %fd85, %fd86;
	fma.rn.f64 	%fd88, %fd87, 0dBFE62E42FEFA39EF, %fd4;
	fma.rn.f64 	%fd89, %fd87, 0dBC7ABC9E3B39803F, %fd88;
	fma.rn.f64 	%fd90, %fd89, 0d3E5ADE1569CE2BDF, 0d3E928AF3FCA213EA;
	fma.rn.f64 	%fd91, %fd90, %fd89, 0d3EC71DEE62401315;
	fma.rn.f64 	%fd92, %fd91, %fd89, 0d3EFA01997C89EB71;
	fma.rn.f64 	%fd93, %fd92, %fd89, 0d3F2A01A014761F65;
	fma.rn.f64 	%fd94, %fd93, %fd89, 0d3F56C16C1852B7AF;
	fma.rn.f64 	%fd95, %fd94, %fd89, 0d3F81111111122322;
	fma.rn.f64 	%fd96, %fd95, %fd89, 0d3FA55555555502A1;
	fma.rn.f64 	%fd97, %fd96, %fd89, 0d3FC5555555555511;
	fma.rn.f64 	%fd98, %fd97, %fd89, 0d3FE000000000000B;
	fma.rn.f64 	%fd99, %fd98, %fd89, 0d3FF0000000000000;
	fma.rn.f64 	%fd100, %fd99, %fd89, 0d3FF0000000000000;
	{
	.reg .b32 %temp; 
	mov.b64 	{%r6, %temp}, %fd100;
	}
	{
	.reg .b32 %temp; 
	mov.b64 	{%temp, %r7}, %fd100;
	}
	shl.b32 	%r33, %r5, 20;
	add.s32 	%r34, %r33, %r7;
	mov.b64 	%fd108, {%r6, %r34};
	{
	.reg .b32 %temp; 
	mov.b64 	{%temp, %r35}, %fd4;
	}
	mov.b32 	%f2, %r35;
	abs.f32 	%f1, %f2;
	setp.lt.f32 	%p4, %f1, 0f4086232B;
	@%p4 bra 	$L__BB3_5;
	setp.lt.f64 	%p5, %fd4, 0d0000000000000000;
	add.f64 	%fd101, %fd4, 0d7FF0000000000000;
	selp.f64 	%fd108, 0d0000000000000000, %fd101, %p5;
	setp.geu.f32 	%p6, %f1, 0f40874800;
	@%p6 bra 	$L__BB3_5;
	shr.u32 	%r36, %r5, 31;
	add.s32 	%r37, %r5, %r36;
	shr.s32 	%r38, %r37, 1;
	shl.b32 	%r39, %r38, 20;
	add.s32 	%r40, %r7, %r39;
	mov.b64 	%fd102, {%r6, %r40};
	sub.s32 	%r41, %r5, %r38;
	shl.b32 	%r42, %r41, 20;
	add.s32 	%r43, %r42, 1072693248;
	mov.b32 	%r44, 0;
	mov.b64 	%fd103, {%r44, %r43};
	mul.f64 	%fd108, %fd103, %fd102;
$L__BB3_5:
	abs.f64 	%fd104, %fd108;
	setp.eq.f64 	%p7, %fd104, 0d7FF0000000000000;
	fma.rn.f64 	%fd105, %fd108, %fd5, %fd108;
	selp.f64 	%fd106, %fd108, %fd105, %p7;
	st.param.f64 	[func_retval0], %fd106;
	ret;

}


// ===== COMPILED SASS (sm_100) =====

	.target	sm_100

	.elftype	@"ET_EXEC"


//--------------------- .note.nv.tkinfo           --------------------------
	.section	.note.nv.tkinfo,"",@"SHT_NOTE"
	.sectionflags	@"SHF_NOTE_NV_TKINFO"
	.tkinfo
        /*0018*/ 	.word	0x00000002
        /*0030*/ 	.string	""
        /*0030*/ 	.string	"ptxas"
        /*0030*/ 	.string	"Cuda compilation tools, release 13.0, V13.0.88"
        /*0030*/ 	.string	"Build cuda_13.0.r13.0/compiler.36424714_0"
        /*0030*/ 	.string	"-arch sm_100 -m 64 "



//--------------------- .note.nv.cuinfo           --------------------------
	.section	.note.nv.cuinfo,"",@"SHT_NOTE"
	.sectionflags	@"SHF_NOTE_NV_CUINFO"
        /*0018*/ 	.short	0x0002
        /*001a*/ 	.short	0x0064
        /*001c*/ 	.short	0x0082
	.zero		2


//--------------------- .nv.info                  --------------------------
	.section	.nv.info,"",@"SHT_CUDA_INFO"
	.align	4


	//----- nvinfo : EIATTR_REGCOUNT
	.align		4
        /*0000*/ 	.byte	0x04, 0x2f
        /*0002*/ 	.short	(.L_1 - .L_0)
	.align		4
.L_0:
        /*0004*/ 	.word	index@(_Z11testGetCellPii)
        /*0008*/ 	.word	0x00000020


	//----- nvinfo : EIATTR_FRAME_SIZE
	.align		4
.L_1:
        /*000c*/ 	.byte	0x04, 0x11
        /*000e*/ 	.short	(.L_3 - .L_2)
	.align		4
.L_2:
        /*0010*/ 	.word	index@($_Z11testGetCellPii$__internal_accurate_pow)
        /*0014*/ 	.word	0x00000000


	//----- nvinfo : EIATTR_FRAME_SIZE
	.align		4
.L_3:
        /*0018*/ 	.byte	0x04, 0x11
        /*001a*/ 	.short	(.L_5 - .L_4)
	.align		4
.L_4:
        /*001c*/ 	.word	index@($_Z11testGetCellPii$_Z7getCelliiiiii)
        /*0020*/ 	.word	0x00000000


	//----- nvinfo : EIATTR_FRAME_SIZE
	.align		4
.L_5:
        /*0024*/ 	.byte	0x04, 0x11
        /*0026*/ 	.short	(.L_7 - .L_6)
	.align		4
.L_6:
        /*0028*/ 	.word	index@(_Z11testGetCellPii)
        /*002c*/ 	.word	0x00000000


	//----- nvinfo : EIATTR_REGCOUNT
	.align		4
.L_7:
        /*0030*/ 	.byte	0x04, 0x2f
        /*0032*/ 	.short	(.L_9 - .L_8)
	.align		4
.L_8:
        /*0034*/ 	.word	index@(_Z14initCellValuesPii)
        /*0038*/ 	.word	0x00000012


	//----- nvinfo : EIATTR_FRAME_SIZE
	.align		4
.L_9:
        /*003c*/ 	.byte	0x04, 0x11
        /*003e*/ 	.short	(.L_11 - .L_10)
	.align		4
.L_10:
        /*0040*/ 	.word	index@(_Z14initCellValuesPii)
        /*0044*/ 	.word	0x00000000


	//----- nvinfo : EIATTR_MIN_STACK_SIZE
	.align		4
.L_11:
        /*0048*/ 	.byte	0x04, 0x12
        /*004a*/ 	.short	(.L_13 - .L_12)
	.align		4
.L_12:
        /*004c*/ 	.word	index@(_Z14initCellValuesPii)
        /*0050*/ 	.word	0x00000000


	//----- nvinfo : EIATTR_MIN_STACK_SIZE
	.align		4
.L_13:
        /*0054*/ 	.byte	0x04, 0x12
        /*0056*/ 	.short	(.L_15 - .L_14)
	.align		4
.L_14:
        /*0058*/ 	.word	index@(_Z11testGetCellPii)
        /*005c*/ 	.word	0x00000000
.L_15:


//--------------------- .nv.compat                --------------------------
	.section	.nv.compat,"",@"SHT_CUDA_COMPAT_INFO"
	.align	4
        /*0000*/ 	.byte	0x02, 0x09, 0x00, 0x00, 0x02, 0x02, 0x01, 0x00, 0x02, 0x05, 0x05, 0x00, 0x03, 0x07, 0x01, 0x01
        /*0010*/ 	.byte	0x02, 0x03, 0x00, 0x00, 0x02, 0x06, 0x01, 0x00, 0x04, 0x0b, 0x08, 0x00, 0x01, 0x00, 0x00, 0x00
        /*0020*/ 	.byte	0x00, 0x00, 0x00, 0x00


//--------------------- .nv.info._Z14initCellValuesPii --------------------------
	.section	.nv.info._Z14initCellValuesPii,"",@"SHT_CUDA_INFO"
	.sectionflags	@""
	.align	4


	//----- nvinfo : EIATTR_CUDA_API_VERSION
	.align		4
        /*0000*/ 	.byte	0x04, 0x37
        /*0002*/ 	.short	(.L_17 - .L_16)
.L_16:
        /*0004*/ 	.word	0x00000082


	//----- nvinfo : EIATTR_KPARAM_INFO
	.align		4
.L_17:
        /*0008*/ 	.byte	0x04, 0x17
        /*000a*/ 	.short	(.L_19 - .L_18)
.L_18:
        /*000c*/ 	.word	0x00000000
        /*0010*/ 	.short	0x0001
        /*0012*/ 	.short	0x0008
        /*0014*/ 	.byte	0x00, 0xf0, 0x11, 0x00


	//----- nvinfo : EIATTR_KPARAM_INFO
	.align		4
.L_19:
        /*0018*/ 	.byte	0x04, 0x17
        /*001a*/ 	.short	(.L_21 - .L_20)
.L_20:
        /*001c*/ 	.word	0x00000000
        /*0020*/ 	.short	0x0000
        /*0022*/ 	.short	0x0000
        /*0024*/ 	.byte	0x00, 0xf5, 0x21, 0x00


	//----- nvinfo : EIATTR_SPARSE_MMA_MASK
	.align		4
.L_21:
        /*0028*/ 	.byte	0x03, 0x50
        /*002a*/ 	.short	0x0000


	//----- nvinfo : EIATTR_MAXREG_COUNT
	.align		4
        /*002c*/ 	.byte	0x03, 0x1b
        /*002e*/ 	.short	0x00ff


	//----- nvinfo : EIATTR_MERCURY_ISA_VERSION
	.align		4
        /*0030*/ 	.byte	0x03, 0x5f
        /*0032*/ 	.short	0x0101


	//----- nvinfo : EIATTR_VRC_CTA_INIT_COUNT
	.align		4
        /*0034*/ 	.byte	0x02, 0x4a
	.zero		1
	.zero		1


	//----- nvinfo : EIATTR_EXIT_INSTR_OFFSETS
	.align		4
        /*0038*/ 	.byte	0x04, 0x1c
        /*003a*/ 	.short	(.L_23 - .L_22)


	//   ....[0]....
.L_22:
        /*003c*/ 	.word	0x00000090


	//   ....[1]....
        /*0040*/ 	.word	0x00000340


	//   ....[2]....
        /*0044*/ 	.word	0x00000420


	//----- nvinfo : EIATTR_CRS_STACK_SIZE
	.align		4
.L_23:
        /*0048*/ 	.byte	0x04, 0x1e
        /*004a*/ 	.short	(.L_25 - .L_24)
.L_24:
        /*004c*/ 	.word	0x00000000


	//----- nvinfo : EIATTR_CBANK_PARAM_SIZE
	.align		4
.L_25:
        /*0050*/ 	.byte	0x03, 0x19
        /*0052*/ 	.short	0x000c


	//----- nvinfo : EIATTR_PARAM_CBANK
	.align		4
        /*0054*/ 	.byte	0x04, 0x0a
        /*0056*/ 	.short	(.L_27 - .L_26)
	.align		4
.L_26:
        /*0058*/ 	.word	index@(.nv.constant0._Z14initCellValuesPii)
        /*005c*/ 	.short	0x0380
        /*005e*/ 	.short	0x000c


	//----- nvinfo : EIATTR_SW_WAR
	.align		4
.L_27:
        /*0060*/ 	.byte	0x04, 0x36
        /*0062*/ 	.short	(.L_29 - .L_28)
.L_28:
        /*0064*/ 	.word	0x00000008
.L_29:


//--------------------- .nv.info._Z11testGetCellPii --------------------------
	.section	.nv.info._Z11testGetCellPii,"",@"SHT_CUDA_INFO"
	.sectionflags	@""
	.align	4


	//----- nvinfo : EIATTR_CUDA_API_VERSION
	.align		4
        /*0000*/ 	.byte	0x04, 0x37
        /*0002*/ 	.short	(.L_31 - .L_30)
.L_30:
        /*0004*/ 	.word	0x00000082


	//----- nvinfo : EIATTR_KPARAM_INFO
	.align		4
.L_31:
        /*0008*/ 	.byte	0x04, 0x17
        /*000a*/ 	.short	(.L_33 - .L_32)
.L_32:
        /*000c*/ 	.word	0x00000000
        /*0010*/ 	.short	0x0001
        /*0012*/ 	.short	0x0008
        /*0014*/ 	.byte	0x00, 0xf0, 0x11, 0x00


	//----- nvinfo : EIATTR_KPARAM_INFO
	.align		4
.L_33:
        /*0018*/ 	.byte	0x04, 0x17
        /*001a*/ 	.short	(.L_35 - .L_34)
.L_34:
        /*001c*/ 	.word	0x00000000
        /*0020*/ 	.short	0x0000
        /*0022*/ 	.short	0x0000
        /*0024*/ 	.byte	0x00, 0xf5, 0x21, 0x00


	//----- nvinfo : EIATTR_SPARSE_MMA_MASK
	.align		4
.L_35:
        /*0028*/ 	.byte	0x03, 0x50
        /*002a*/ 	.short	0x0000


	//----- nvinfo : EIATTR_MAXREG_COUNT
	.align		4
        /*002c*/ 	.byte	0x03, 0x1b
        /*002e*/ 	.short	0x00ff


	//----- nvinfo : EIATTR_MERCURY_ISA_VERSION
	.align		4
        /*0030*/ 	.byte	0x03, 0x5f
        /*0032*/ 	.short	0x0101


	//----- nvinfo : EIATTR_VRC_CTA_INIT_COUNT
	.align		4
        /*0034*/ 	.byte	0x02, 0x4a
	.zero		1
	.zero		1


	//----- nvinfo : EIATTR_EXIT_INSTR_OFFSETS
	.align		4
        /*0038*/ 	.byte	0x04, 0x1c
        /*003a*/ 	.short	(.L_37 - .L_36)


	//   ....[0]....
.L_36:
        /*003c*/ 	.word	0x00000080


	//   ....[1]....
        /*0040*/ 	.word	0x000002d0


	//----- nvinfo : EIATTR_CRS_STACK_SIZE
	.align		4
.L_37:
        /*0044*/ 	.byte	0x04, 0x1e
        /*0046*/ 	.short	(.L_39 - .L_38)
.L_38:
        /*0048*/ 	.word	0x00000000


	//----- nvinfo : EIATTR_CBANK_PARAM_SIZE
	.align		4
.L_39:
        /*004c*/ 	.byte	0x03, 0x19
        /*004e*/ 	.short	0x000c


	//----- nvinfo : EIATTR_PARAM_CBANK
	.align		4
        /*0050*/ 	.byte	0x04, 0x0a
        /*0052*/ 	.short	(.L_41 - .L_40)
	.align		4
.L_40:
        /*0054*/ 	.word	index@(.nv.constant0._Z11testGetCellPii)
        /*0058*/ 	.short	0x0380
        /*005a*/ 	.short	0x000c


	//----- nvinfo : EIATTR_SW_WAR
	.align		4
.L_41:
        /*005c*/ 	.byte	0x04, 0x36
        /*005e*/ 	.short	(.L_43 - .L_42)
.L_42:
        /*0060*/ 	.word	0x00000008
.L_43:


//--------------------- .nv.callgraph             --------------------------
	.section	.nv.callgraph,"",@"SHT_CUDA_CALLGRAPH"
	.align	4
	.sectionentsize	8
	.align		4
        /*0000*/ 	.word	0x00000000
	.align		4
        /*0004*/ 	.word	0xffffffff
	.align		4
        /*0008*/ 	.word	0x00000000
	.align		4
        /*000c*/ 	.word	0xfffffffe
	.align		4
        /*0010*/ 	.word	0x00000000
	.align		4
        /*0014*/ 	.word	0xfffffffd
	.align		4
        /*0018*/ 	.word	0x00000000
	.align		4
        /*001c*/ 	.word	0xfffffffc


//--------------------- .text._Z14initCellValuesPii --------------------------
	.section	.text._Z14initCellValuesPii,"ax",@progbits
	.align	128
        .global         _Z14initCellValuesPii
        .type           _Z14initCellValuesPii,@function
        .size           _Z14initCellValuesPii,(.L_x_20 - _Z14initCellValuesPii)
        .other          _Z14initCellValuesPii,@"STO_CUDA_ENTRY STV_DEFAULT"
_Z14initCellValuesPii:
.text._Z14initCellValuesPii:
[----:B------:R-:W-:Y:S01]  /*0000*/  LDC R1, c[0x0][0x37c] ;  /* 0x0000df00ff017b82 */ /* 0x000fe20000000800 */
[----:B------:R-:W0:Y:S01]  /*0010*/  S2R R3, SR_TID.X ;  /* 0x0000000000037919 */ /* 0x000e220000002100 */
[----:B------:R-:W0:Y:S06]  /*0020*/  LDCU UR4, c[0x0][0x360] ;  /* 0x00006c00ff0477ac */ /* 0x000e2c0008000800 */
[----:B------:R-:W1:Y:S01]  /*0030*/  LDC R2, c[0x0][0x370] ;  /* 0x0000dc00ff027b82 */ /* 0x000e620000000800 */
[----:B------:R-:W0:Y:S01]  /*0040*/  S2R R0, SR_CTAID.X ;  /* 0x0000000000007919 */ /* 0x000e220000002500 */
[----:B------:R-:W2:Y:S01]  /*0050*/  LDCU UR6, c[0x0][0x388] ;  /* 0x00007100ff0677ac */ /* 0x000ea20008000800 */
[----:B0-----:R-:W-:-:S02]  /*0060*/  IMAD R3, R0, UR4, R3 ;  /* 0x0000000400037c24 */ /* 0x001fc4000f8e0203 */
[----:B-1----:R-:W-:-:S03]  /*0070*/  IMAD R0, R2, UR4, RZ ;  /* 0x0000000402007c24 */ /* 0x002fc6000f8e02ff */
[----:B--2---:R-:W-:-:S13]  /*0080*/  ISETP.GE.AND P0, PT, R3, UR6, PT ;  /* 0x0000000603007c0c */ /* 0x004fda000bf06270 */
[----:B------:R-:W-:Y:S05]  /*0090*/  @P0 EXIT ;  /* 0x000000000000094d */ /* 0x000fea0003800000 */
[----:B------:R-:W0:Y:S01]  /*00a0*/  I2F.U32.RP R8, R0 ;  /* 0x0000000000087306 */ /* 0x000e220000209000 */
[C---:B------:R-:W-:Y:S01]  /*00b0*/  IADD3 R2, PT, PT, R0.reuse, R3, RZ ;  /* 0x0000000300027210 */ /* 0x040fe20007ffe0ff */
[----:B------:R-:W-:Y:S01]  /*00c0*/  IMAD.MOV R9, RZ, RZ, -R0 ;  /* 0x000000ffff097224 */ /* 0x000fe200078e0a00 */
[----:B------:R-:W-:Y:S01]  /*00d0*/  ISETP.NE.U32.AND P2, PT, R0, RZ, PT ;  /* 0x000000ff0000720c */ /* 0x000fe20003f45070 */
[----:B------:R-:W1:Y:S01]  /*00e0*/  LDCU.64 UR4, c[0x0][0x358] ;  /* 0x00006b00ff0477ac */ /* 0x000e620008000a00 */
[C---:B------:R-:W-:Y:S01]  /*00f0*/  ISETP.GE.AND P0, PT, R2.reuse, UR6, PT ;  /* 0x0000000602007c0c */ /* 0x040fe2000bf06270 */
[----:B------:R-:W-:Y:S01]  /*0100*/  BSSY.RECONVERGENT B0, `(.L_x_0) ;  /* 0x0000023000007945 */ /* 0x000fe20003800200 */
[----:B------:R-:W-:Y:S02]  /*0110*/  VIMNMX R7, PT, PT, R2, UR6, !PT ;  /* 0x0000000602077c48 */ /* 0x000fe4000ffe0100 */
[----:B------:R-:W-:-:S04]  /*0120*/  SEL R6, RZ, 0x1, P0 ;  /* 0x00000001ff067807 */ /* 0x000fc80000000000 */
[----:B------:R-:W-:Y:S01]  /*0130*/  IADD3 R7, PT, PT, R7, -R2, -R6 ;  /* 0x8000000207077210 */ /* 0x000fe20007ffe806 */
[----:B0-----:R-:W0:Y:S02]  /*0140*/  MUFU.RCP R8, R8 ;  /* 0x0000000800087308 */ /* 0x001e240000001000 */
[----:B0-----:R-:W-:-:S06]  /*0150*/  VIADD R4, R8, 0xffffffe ;  /* 0x0ffffffe08047836 */ /* 0x001fcc0000000000 */
[----:B------:R0:W2:Y:S02]  /*0160*/  F2I.FTZ.U32.TRUNC.NTZ R5, R4 ;  /* 0x0000000400057305 */ /* 0x0000a4000021f000 */
[----:B0-----:R-:W-:Y:S02]  /*0170*/  IMAD.MOV.U32 R4, RZ, RZ, RZ ;  /* 0x000000ffff047224 */ /* 0x001fe400078e00ff */
[----:B--2---:R-:W-:-:S04]  /*0180*/  IMAD R9, R9, R5, RZ ;  /* 0x0000000509097224 */ /* 0x004fc800078e02ff */
[----:B------:R-:W-:-:S06]  /*0190*/  IMAD.HI.U32 R8, R5, R9, R4 ;  /* 0x0000000905087227 */ /* 0x000fcc00078e0004 */
[----:B------:R-:W-:-:S04]  /*01a0*/  IMAD.HI.U32 R5, R8, R7, RZ ;  /* 0x0000000708057227 */ /* 0x000fc800078e00ff */
[----:B------:R-:W-:-:S04]  /*01b0*/  IMAD.MOV R2, RZ, RZ, -R5 ;  /* 0x000000ffff027224 */ /* 0x000fc800078e0a05 */
[----:B------:R-:W-:-:S05]  /*01c0*/  IMAD R7, R0, R2, R7 ;  /* 0x0000000200077224 */ /* 0x000fca00078e0207 */
[----:B------:R-:W-:-:S13]  /*01d0*/  ISETP.GE.U32.AND P0, PT, R7, R0, PT ;  /* 0x000000000700720c */ /* 0x000fda0003f06070 */
[----:B------:R-:W-:Y:S01]  /*01e0*/  @P0 IADD3 R7, PT, PT, -R0, R7, RZ ;  /* 0x0000000700070210 */ /* 0x000fe20007ffe1ff */
[----:B------:R-:W-:-:S03]  /*01f0*/  @P0 VIADD R5, R5, 0x1 ;  /* 0x0000000105050836 */ /* 0x000fc60000000000 */
[----:B------:R-:W-:-:S13]  /*0200*/  ISETP.GE.U32.AND P1, PT, R7, R0, PT ;  /* 0x000000000700720c */ /* 0x000fda0003f26070 */
[----:B------:R-:W-:Y:S02]  /*0210*/  @P1 IADD3 R5, PT, PT, R5, 0x1, RZ ;  /* 0x0000000105051810 */ /* 0x000fe40007ffe0ff */
[----:B------:R-:W-:-:S05]  /*0220*/  @!P2 LOP3.LUT R5, RZ, R0, RZ, 0x33, !PT ;  /* 0x00000000ff05a212 */ /* 0x000fca00078e33ff */
[----:B------:R-:W-:-:S05]  /*0230*/  IMAD.IADD R2, R6, 0x1, R5 ;  /* 0x0000000106027824 */ /* 0x000fca00078e0205 */
[C---:B------:R-:W-:Y:S02]  /*0240*/  LOP3.LUT R4, R2.reuse, 0x3, RZ, 0xc0, !PT ;  /* 0x0000000302047812 */ /* 0x040fe400078ec0ff */
[----:B------:R-:W-:Y:S02]  /*0250*/  ISETP.GE.U32.AND P1, PT, R2, 0x3, PT ;  /* 0x000000030200780c */ /* 0x000fe40003f26070 */
[----:B------:R-:W-:-:S13]  /*0260*/  ISETP.NE.AND P0, PT, R4, 0x3, PT ;  /* 0x000000030400780c */ /* 0x000fda0003f05270 */
[----:B-1----:R-:W-:Y:S05]  /*0270*/  @!P0 BRA `(.L_x_1) ;  /* 0x00000000002c8947 */ /* 0x002fea0003800000 */
[----:B------:R-:W0:Y:S01]  /*0280*/  LDC.64 R6, c[0x0][0x380] ;  /* 0x0000e000ff067b82 */ /* 0x000e220000000a00 */
[----:B------:R-:W-:Y:S01]  /*0290*/  IADD3 R2, PT, PT, R2, 0x1, RZ ;  /* 0x0000000102027810 */ /* 0x000fe20007ffe0ff */
[----:B------:R-:W-:-:S03]  /*02a0*/  IMAD.MOV.U32 R9, RZ, RZ, -0xa ;  /* 0xfffffff6ff097424 */ /* 0x000fc600078e00ff */
[----:B------:R-:W-:-:S04]  /*02b0*/  LOP3.LUT R2, R2, 0x3, RZ, 0xc0, !PT ;  /* 0x0000000302027812 */ /* 0x000fc800078ec0ff */
[----:B------:R-:W-:-:S07]  /*02c0*/  IADD3 R2, PT, PT, -R2, RZ, RZ ;  /* 0x000000ff02027210 */ /* 0x000fce0007ffe1ff */
.L_x_2:
[----:B0-----:R-:W-:Y:S01]  /*02d0*/  IMAD.WIDE R4, R3, 0x4, R6 ;  /* 0x0000000403047825 */ /* 0x001fe200078e0206 */
[----:B------:R-:W-:-:S03]  /*02e0*/  IADD3 R3, PT, PT, R0, R3, RZ ;  /* 0x0000000300037210 */ /* 0x000fc60007ffe0ff */
[----:B------:R-:W-:Y:S01]  /*02f0*/  VIADD R2, R2, 0x1 ;  /* 0x0000000102027836 */ /* 0x000fe20000000000 */
[----:B------:R1:W-:Y:S04]  /*0300*/  STG.E desc[UR4][R4.64], R9 ;  /* 0x0000000904007986 */ /* 0x0003e8000c101904 */
[----:B------:R-:W-:-:S13]  /*0310*/  ISETP.NE.AND P0, PT, R2, RZ, PT ;  /* 0x000000ff0200720c */ /* 0x000fda0003f05270 */
[----:B-1----:R-:W-:Y:S05]  /*0320*/  @P0 BRA `(.L_x_2) ;  /* 0xfffffffc00e80947 */ /* 0x002fea000383ffff */
.L_x_1:
[----:B------:R-:W-:Y:S05]  /*0330*/  BSYNC.RECONVERGENT B0 ;  /* 0x0000000000007941 */ /* 0x000fea0003800200 */
.L_x_0:
[----:B------:R-:W-:Y:S05]  /*0340*/  @!P1 EXIT ;  /* 0x000000000000994d */ /* 0x000fea0003800000 */
[----:B------:R-:W0:Y:S01]  /*0350*/  LDC.64 R10, c[0x0][0x380] ;  /* 0x0000e000ff0a7b82 */ /* 0x000e220000000a00 */
[----:B------:R-:W-:-:S07]  /*0360*/  IMAD.MOV.U32 R15, RZ, RZ, -0xa ;  /* 0xfffffff6ff0f7424 */ /* 0x000fce00078e00ff */
.L_x_3:
[----:B01----:R-:W-:Y:S01]  /*0370*/  IMAD.WIDE R12, R3, 0x4, R10 ;  /* 0x00000004030c7825 */ /* 0x003fe200078e020a */
[----:B------:R-:W-:-:S04]  /*0380*/  LEA R3, R0, R3, 0x2 ;  /* 0x0000000300037211 */ /* 0x000fc800078e10ff */
[----:B------:R1:W-:Y:S01]  /*0390*/  STG.E desc[UR4][R12.64], R15 ;  /* 0x0000000f0c007986 */ /* 0x0003e2000c101904 */
[----:B------:R-:W-:Y:S01]  /*03a0*/  IMAD.WIDE R4, R0, 0x4, R12 ;  /* 0x0000000400047825 */ /* 0x000fe200078e020c */
[----:B------:R-:W-:-:S04]  /*03b0*/  ISETP.GE.AND P0, PT, R3, UR6, PT ;  /* 0x0000000603007c0c */ /* 0x000fc8000bf06270 */
[----:B------:R1:W-:Y:S01]  /*03c0*/  STG.E desc[UR4][R4.64], R15 ;  /* 0x0000000f04007986 */ /* 0x0003e2000c101904 */
[----:B------:R-:W-:-:S05]  /*03d0*/  IMAD.WIDE R6, R0, 0x4, R4 ;  /* 0x0000000400067825 */ /* 0x000fca00078e0204 */
[----:B------:R1:W-:Y:S01]  /*03e0*/  STG.E desc[UR4][R6.64], R15 ;  /* 0x0000000f06007986 */ /* 0x0003e2000c101904 */
[----:B------:R-:W-:-:S05]  /*03f0*/  IMAD.WIDE R8, R0, 0x4, R6 ;  /* 0x0000000400087825 */ /* 0x000fca00078e0206 */
[----:B------:R1:W-:Y:S01]  /*0400*/  STG.E desc[UR4][R8.64], R15 ;  /* 0x0000000f08007986 */ /* 0x0003e2000c101904 */
[----:B------:R-:W-:Y:S05]  /*0410*/  @!P0 BRA `(.L_x_3) ;  /* 0xfffffffc00d48947 */ /* 0x000fea000383ffff */
[----:B------:R-:W-:Y:S05]  /*0420*/  EXIT ;  /* 0x000000000000794d */ /* 0x000fea0003800000 */
.L_x_4:
[----:B------:R-:W-:-:S00]  /*0430*/  BRA `(.L_x_4) ;  /* 0xfffffffc00fc7947 */ /* 0x000fc0000383ffff */
[----:B------:R-:W-:-:S00]  /*0440*/  NOP ;  /* 0x0000000000007918 */ /* 0x000fc00000000000 */
        /* <DEDUP_REMOVED lines=11> */
.L_x_20:


//--------------------- .text._Z11testGetCellPii  --------------------------
	.section	.text._Z11testGetCellPii,"ax",@progbits
	.align	128
        .global         _Z11testGetCellPii
        .type           _Z11testGetCellPii,@function
        .size           _Z11testGetCellPii,(.L_x_19 - _Z11testGetCellPii)
        .other          _Z11testGetCellPii,@"STO_CUDA_ENTRY STV_DEFAULT"
_Z11testGetCellPii:
.text._Z11testGetCellPii:
[----:B------:R-:W0:Y:S01]  /*0000*/  LDC R1, c[0x0][0x37c] ;  /* 0x0000df00ff017b82 */ /* 0x000e220000000800 */
[----:B------:R-:W1:Y:S01]  /*0010*/  S2R R17, SR_TID.X ;  /* 0x0000000000117919 */ /* 0x000e620000002100 */
[----:B------:R-:W2:Y:S01]  /*0020*/  LDCU UR38, c[0x0][0x388] ;  /* 0x00007100ff2677ac */ /* 0x000ea20008000800 */
[----:B------:R-:W1:Y:S01]  /*0030*/  S2R R0, SR_CTAID.X ;  /* 0x0000000000007919 */ /* 0x000e620000002500 */
[----:B------:R-:W1:Y:S01]  /*0040*/  LDCU UR39, c[0x0][0x360] ;  /* 0x00006c00ff2777ac */ /* 0x000e620008000800 */
[----:B--2---:R-:W-:Y:S01]  /*0050*/  UIADD3 UR38, UPT, UPT, UR38, -0x1, URZ ;  /* 0xffffffff26267890 */ /* 0x004fe2000fffe0ff */
[----:B-1----:R-:W-:-:S05]  /*0060*/  IMAD R17, R0, UR39, R17 ;  /* 0x0000002700117c24 */ /* 0x002fca000f8e0211 */
[----:B------:R-:W-:-:S13]  /*0070*/  ISETP.GE.AND P0, PT, R17, UR38, PT ;  /* 0x0000002611007c0c */ /* 0x000fda000bf06270 */
[----:B0-----:R-:W-:Y:S05]  /*0080*/  @P0 EXIT ;  /* 0x000000000000094d */ /* 0x001fea0003800000 */
[----:B------:R-:W0:Y:S01]  /*0090*/  LDCU UR4, c[0x0][0x370] ;  /* 0x00006e00ff0477ac */ /* 0x000e220008000800 */
[----:B------:R-:W1:Y:S01]  /*00a0*/  LDCU.64 UR36, c[0x0][0x358] ;  /* 0x00006b00ff2477ac */ /* 0x000e620008000a00 */
[----:B0-----:R-:W-:-:S12]  /*00b0*/  UIMAD UR39, UR39, UR4, URZ ;  /* 0x00000004272772a4 */ /* 0x001fd8000f8e02ff */
.L_x_8:
[----:B------:R-:W-:Y:S01]  /*00c0*/  ISETP.GE.AND P0, PT, R17, 0x1, PT ;  /* 0x000000011100780c */ /* 0x000fe20003f06270 */
[----:B------:R-:W-:Y:S01]  /*00d0*/  BSSY.RECONVERGENT B6, `(.L_x_5) ;  /* 0x000000f000067945 */ /* 0x000fe20003800200 */
[----:B------:R-:W-:-:S11]  /*00e0*/  IMAD.MOV.U32 R16, RZ, RZ, 0x1 ;  /* 0x00000001ff107424 */ /* 0x000fd600078e00ff */
[----:B------:R-:W-:Y:S05]  /*00f0*/  @!P0 BRA `(.L_x_6) ;  /* 0x0000000000308947 */ /* 0x000fea0003800000 */
[----:B------:R-:W-:Y:S02]  /*0100*/  IMAD.MOV.U32 R16, RZ, RZ, 0x1 ;  /* 0x00000001ff107424 */ /* 0x000fe400078e00ff */
[----:B------:R-:W-:-:S07]  /*0110*/  IMAD.MOV.U32 R2, RZ, RZ, RZ ;  /* 0x000000ffff027224 */ /* 0x000fce00078e00ff */
.L_x_7:
[----:B------:R0:W2:Y:S01]  /*0120*/  I2F.F64.U32 R4, R16 ;  /* 0x0000001000047312 */ /* 0x0000a20000201800 */
[----:B------:R-:W-:Y:S01]  /*0130*/  HFMA2 R21, -RZ, RZ, 0, 0 ;  /* 0x00000000ff157431 */ /* 0x000fe200000001ff */
[----:B------:R-:W-:-:S07]  /*0140*/  MOV R20, 0x160 ;  /* 0x0000016000147802 */ /* 0x000fce0000000f00 */
[----:B012---:R-:W-:Y:S05]  /*0150*/  CALL.REL.NOINC `($_Z11testGetCellPii$__internal_accurate_pow) ;  /* 0x0000000800907944 */ /* 0x007fea0003c00000 */
[----:B------:R-:W0:Y:S01]  /*0160*/  I2F.F64 R2, R2 ;  /* 0x0000000200027312 */ /* 0x000e220000201c00 */
[----:B------:R-:W-:Y:S01]  /*0170*/  VIADD R16, R16, 0x1 ;  /* 0x0000000110107836 */ /* 0x000fe20000000000 */
[----:B0-----:R-:W-:-:S06]  /*0180*/  DADD R4, R4, R2 ;  /* 0x0000000004047229 */ /* 0x001fcc0000000002 */
[----:B------:R-:W0:Y:S02]  /*0190*/  F2I.F64.TRUNC R2, R4 ;  /* 0x0000000400027311 */ /* 0x000e24000030d100 */
[----:B0-----:R-:W-:-:S13]  /*01a0*/  ISETP.GE.AND P0, PT, R2, R17, PT ;  /* 0x000000110200720c */ /* 0x001fda0003f06270 */
[----:B------:R-:W-:Y:S05]  /*01b0*/  @!P0 BRA `(.L_x_7) ;  /* 0xfffffffc00d88947 */ /* 0x000fea000383ffff */
.L_x_6:
[----:B-1----:R-:W-:Y:S05]  /*01c0*/  BSYNC.RECONVERGENT B6 ;  /* 0x0000000000067941 */ /* 0x002fea0003800200 */
.L_x_5:
[----:B------:R-:W0:Y:S01]  /*01d0*/  LDCU UR4, c[0x0][0x388] ;  /* 0x00007100ff0477ac */ /* 0x000e220008000800 */
[----:B------:R-:W-:Y:S01]  /*01e0*/  IMAD.MOV.U32 R6, RZ, RZ, R16 ;  /* 0x000000ffff067224 */ /* 0x000fe200078e0010 */
[----:B------:R-:W-:Y:S01]  /*01f0*/  MOV R4, R17 ;  /* 0x0000001100047202 */ /* 0x000fe20000000f00 */
[----:B------:R-:W-:Y:S01]  /*0200*/  IMAD.MOV.U32 R7, RZ, RZ, RZ ;  /* 0x000000ffff077224 */ /* 0x000fe200078e00ff */
[----:B------:R-:W-:Y:S01]  /*0210*/  MOV R9, UR38 ;  /* 0x0000002600097c02 */ /* 0x000fe20008000f00 */
[----:B------:R-:W-:Y:S01]  /*0220*/  IMAD.MOV.U32 R8, RZ, RZ, RZ ;  /* 0x000000ffff087224 */ /* 0x000fe200078e00ff */
[----:B------:R-:W-:Y:S01]  /*0230*/  MOV R20, 0x270 ;  /* 0x0000027000147802 */ /* 0x000fe20000000f00 */
[----:B------:R-:W-:Y:S02]  /*0240*/  IMAD.MOV.U32 R21, RZ, RZ, 0x0 ;  /* 0x00000000ff157424 */ /* 0x000fe400078e00ff */
[----:B0-----:R-:W-:-:S07]  /*0250*/  IMAD.U32 R5, RZ, RZ, UR4 ;  /* 0x00000004ff057e24 */ /* 0x001fce000f8e00ff */
[----:B------:R-:W-:Y:S05]  /*0260*/  CALL.REL.NOINC `($_Z11testGetCellPii$_Z7getCelliiiiii) ;  /* 0x00000000001c7944 */ /* 0x000fea0003c00000 */
[----:B------:R-:W0:Y:S02]  /*0270*/  LDC.64 R2, c[0x0][0x380] ;  /* 0x0000e000ff027b82 */ /* 0x000e240000000a00 */
[C---:B0-----:R-:W-:Y:S01]  /*0280*/  IMAD.WIDE R2, R17.reuse, 0x4, R2 ;  /* 0x0000000411027825 */ /* 0x041fe200078e0202 */
[----:B------:R-:W-:-:S04]  /*0290*/  IADD3 R17, PT, PT, R17, UR39, RZ ;  /* 0x0000002711117c10 */ /* 0x000fc8000fffe0ff */
[----:B------:R0:W-:Y:S01]  /*02a0*/  STG.E desc[UR36][R2.64], R4 ;  /* 0x0000000402007986 */ /* 0x0001e2000c101924 */
[----:B------:R-:W-:-:S13]  /*02b0*/  ISETP.GE.AND P0, PT, R17, UR38, PT ;  /* 0x0000002611007c0c */ /* 0x000fda000bf06270 */
[----:B0-----:R-:W-:Y:S05]  /*02c0*/  @!P0 BRA `(.L_x_8) ;  /* 0xfffffffc007c8947 */ /* 0x001fea000383ffff */
[----:B------:R-:W-:Y:S05]  /*02d0*/  EXIT ;  /* 0x000000000000794d */ /* 0x000fea0003800000 */
        .type           $_Z11testGetCellPii$_Z7getCelliiiiii,@function
        .size           $_Z11testGetCellPii$_Z7getCelliiiiii,($_Z11testGetCellPii$__internal_accurate_pow - $_Z11testGetCellPii$_Z7getCelliiiiii)
$_Z11testGetCellPii$_Z7getCelliiiiii:
[----:B------:R-:W-:-:S05]  /*02e0*/  VIADD R1, R1, 0xffffffc0 ;  /* 0xffffffc001017836 */ /* 0x000fca0000000000 */
[----:B------:R-:W-:Y:S04]  /*02f0*/  STL [R1+0x38], R29 ;  /* 0x0000381d01007387 */ /* 0x000fe80000100800 */
[----:B------:R-:W-:Y:S04]  /*0300*/  STL [R1+0x34], R28 ;  /* 0x0000341c01007387 */ /* 0x000fe80000100800 */
[----:B------:R-:W-:Y:S04]  /*0310*/  STL [R1+0x18], R21 ;  /* 0x0000181501007387 */ /* 0x000fe80000100800 */
[----:B------:R-:W-:Y:S04]  /*0320*/  STL [R1+0x14], R20 ;  /* 0x0000141401007387 */ /* 0x000fe80000100800 */
[----:B------:R-:W-:Y:S04]  /*0330*/  STL [R1+0x8], R17 ;  /* 0x0000081101007387 */ /* 0x000fe80000100800 */
[----:B------:R-:W-:Y:S04]  /*0340*/  STL [R1+0x4], R16 ;  /* 0x0000041001007387 */ /* 0x000fe80000100800 */
[----:B------:R-:W-:Y:S04]  /*0350*/  STL [R1], R2 ;  /* 0x0000000201007387 */ /* 0x000fe80000100800 */
[----:B------:R0:W-:Y:S04]  /*0360*/  STL [R1+0x30], R27 ;  /* 0x0000301b01007387 */ /* 0x0001e80000100800 */
[----:B------:R1:W-:Y:S04]  /*0370*/  STL [R1+0x2c], R26 ;  /* 0x00002c1a01007387 */ /* 0x0003e80000100800 */
[----:B------:R2:W-:Y:S01]  /*0380*/  STL [R1+0x28], R25 ;  /* 0x0000281901007387 */ /* 0x0005e20000100800 */
[----:B0-----:R-:W0:Y:S05]  /*0390*/  BMOV.32.CLEAR R27, B7 ;  /* 0x00000000071b7355 */ /* 0x001e2a0000100000 */
[----:B-1----:R-:W1:Y:S05]  /*03a0*/  BMOV.32.CLEAR R26, B6 ;  /* 0x00000000061a7355 */ /* 0x002e6a0000100000 */
[----:B------:R3:W-:Y:S01]  /*03b0*/  STL [R1+0x24], R24 ;  /* 0x0000241801007387 */ /* 0x0007e20000100800 */
[----:B--2---:R-:W-:-:S03]  /*03c0*/  IMAD.MOV.U32 R25, RZ, RZ, R4 ;  /* 0x000000ffff197224 */ /* 0x004fc600078e0004 */
[----:B------:R2:W-:Y:S04]  /*03d0*/  STL [R1+0x20], R23 ;  /* 0x0000201701007387 */ /* 0x0005e80000100800 */
[----:B------:R4:W-:Y:S01]  /*03e0*/  STL [R1+0x1c], R22 ;  /* 0x00001c1601007387 */ /* 0x0009e20000100800 */
[----:B---3--:R-:W-:-:S03]  /*03f0*/  MOV R24, R5 ;  /* 0x0000000500187202 */ /* 0x008fc60000000f00 */
[----:B------:R3:W-:Y:S01]  /*0400*/  STL [R1+0x10], R19 ;  /* 0x0000101301007387 */ /* 0x0007e20000100800 */
[----:B--2---:R-:W-:-:S03]  /*0410*/  IMAD.MOV.U32 R23, RZ, RZ, R6 ;  /* 0x000000ffff177224 */ /* 0x004fc600078e0006 */
[----:B------:R2:W-:Y:S01]  /*0420*/  STL [R1+0xc], R18 ;  /* 0x00000c1201007387 */ /* 0x0005e20000100800 */
[----:B----4-:R-:W-:Y:S01]  /*0430*/  IMAD.MOV.U32 R22, RZ, RZ, R7 ;  /* 0x000000ffff167224 */ /* 0x010fe200078e0007 */
[----:B---3--:R-:W-:Y:S01]  /*0440*/  MOV R19, R8 ;  /* 0x0000000800137202 */ /* 0x008fe20000000f00 */
[----:B--2---:R-:W-:-:S03]  /*0450*/  IMAD.MOV.U32 R18, RZ, RZ, R9 ;  /* 0x000000ffff127224 */ /* 0x004fc600078e0009 */
[----:B------:R-:W-:Y:S01]  /*0460*/  ISETP.NE.AND P0, PT, R25, R22, PT ;  /* 0x000000161900720c */ /* 0x000fe20003f05270 */
[----:B------:R-:W-:Y:S01]  /*0470*/  IMAD.IADD R0, R19, 0x1, R18 ;  /* 0x0000000113007824 */ /* 0x000fe200078e0212 */
[----:B------:R-:W-:Y:S04]  /*0480*/  BSSY.RECONVERGENT B7, `(.L_x_9) ;  /* 0x000005e000077945 */ /* 0x000fe80003800200 */
[----:B------:R-:W-:-:S04]  /*0490*/  LEA.HI R17, R0, R0, RZ, 0x1 ;  /* 0x0000000000117211 */ /* 0x000fc800078f08ff */
[----:B------:R-:W-:-:S04]  /*04a0*/  SHF.R.S32.HI R17, RZ, 0x1, R17 ;  /* 0x00000001ff117819 */ /* 0x000fc80000011411 */
[----:B------:R-:W-:Y:S01]  /*04b0*/  MOV R4, R17 ;  /* 0x0000001100047202 */ /* 0x000fe20000000f00 */
[----:B01----:R-:W-:Y:S06]  /*04c0*/  @!P0 BRA `(.L_x_10) ;  /* 0x0000000400648947 */ /* 0x003fec0003800000 */
[----:B------:R-:W-:Y:S01]  /*04d0*/  ISETP.GT.U32.AND P0, PT, R22, -0x3, PT ;  /* 0xfffffffd1600780c */ /* 0x000fe20003f04070 */
[----:B------:R-:W-:-:S12]  /*04e0*/  IMAD.MOV.U32 R4, RZ, RZ, -0x1 ;  /* 0xffffffffff047424 */ /* 0x000fd800078e00ff */
[----:B------:R-:W-:Y:S05]  /*04f0*/  @P0 BRA `(.L_x_10) ;  /* 0x0000000400580947 */ /* 0x000fea0003800000 */
[----:B------:R-:W-:Y:S01]  /*0500*/  ISETP.GE.AND P0, PT, R24, 0x1, PT ;  /* 0x000000011800780c */ /* 0x000fe20003f06270 */
[----:B------:R-:W-:Y:S01]  /*0510*/  IMAD.MOV.U32 R5, RZ, RZ, 0x3dc6b27f ;  /* 0x3dc6b27fff057424 */ /* 0x000fe200078e00ff */
[----:B------:R-:W-:Y:S01]  /*0520*/  I2FP.F32.S32 R0, R24 ;  /* 0x0000001800007245 */ /* 0x000fe20000201400 */
[----:B------:R-:W-:Y:S01]  /*0530*/  BSSY.RECONVERGENT B6, `(.L_x_11) ;  /* 0x000002a000067945 */ /* 0x000fe20003800200 */
[----:B------:R-:W-:-:S09]  /*0540*/  MOV R7, 0xfffffffe ;  /* 0xfffffffe00077802 */ /* 0x000fd20000000f00 */
[----:B------:R-:W-:-:S04]  /*0550*/  @!P0 FMUL R0, R0, 8388608 ;  /* 0x4b00000000008820 */ /* 0x000fc80000400000 */
[----:B------:R-:W-:-:S05]  /*0560*/  VIADD R2, R0, 0xc0cafb0d ;  /* 0xc0cafb0d00027836 */ /* 0x000fca0000000000 */
[----:B------:R-:W-:-:S04]  /*0570*/  LOP3.LUT R3, R2, 0xff800000, RZ, 0xc0, !PT ;  /* 0xff80000002037812 */ /* 0x000fc800078ec0ff */
[-C--:B------:R-:W-:Y:S02]  /*0580*/  IADD3 R2, PT, PT, R0, -R3.reuse, RZ ;  /* 0x8000000300027210 */ /* 0x080fe40007ffe0ff */
[----:B------:R-:W-:-:S03]  /*0590*/  I2FP.F32.S32 R3, R3 ;  /* 0x0000000300037245 */ /* 0x000fc60000201400 */
[----:B------:R-:W-:Y:S01]  /*05a0*/  FADD R4, R2, -1 ;  /* 0xbf80000002047421 */ /* 0x000fe20000000000 */
[----:B------:R-:W-:Y:S02]  /*05b0*/  FSEL R2, RZ, -23, P0 ;  /* 0xc1b80000ff027808 */ /* 0x000fe40000000000 */
[----:B------:R-:W-:Y:S01]  /*05c0*/  ISETP.GT.U32.AND P0, PT, R0, 0x7f7fffff, PT ;  /* 0x7f7fffff0000780c */ /* 0x000fe20003f04070 */
[C---:B------:R-:W-:Y:S02]  /*05d0*/  FFMA R5, R4.reuse, R5, -0.16845393180847167969 ;  /* 0xbe2c7f3004057423 */ /* 0x040fe40000000005 */
[----:B------:R-:W-:Y:S01]  /*05e0*/  FFMA R2, R3, 1.1920928955078125e-07, R2 ;  /* 0x3400000003027823 */ /* 0x000fe20000000002 */
[----:B------:R-:W-:Y:S02]  /*05f0*/  IMAD.MOV.U32 R3, RZ, RZ, 0x7f800000 ;  /* 0x7f800000ff037424 */ /* 0x000fe400078e00ff */
[----:B------:R-:W-:-:S04]  /*0600*/  FFMA R5, R4, R5, 0.1716887056827545166 ;  /* 0x3e2fcf2a04057423 */ /* 0x000fc80000000005 */
[----:B------:R-:W-:-:S04]  /*0610*/  FFMA R5, R4, R5, -0.17900948226451873779 ;  /* 0xbe374e4304057423 */ /* 0x000fc80000000005 */
[----:B------:R-:W-:-:S04]  /*0620*/  FFMA R5, R4, R5, 0.20512372255325317383 ;  /* 0x3e520bf404057423 */ /* 0x000fc80000000005 */
[----:B------:R-:W-:-:S04]  /*0630*/  FFMA R5, R4, R5, -0.24046532809734344482 ;  /* 0xbe763c8b04057423 */ /* 0x000fc80000000005 */
[----:B------:R-:W-:-:S04]  /*0640*/  FFMA R5, R4, R5, 0.28857114911079406738 ;  /* 0x3e93bf9904057423 */ /* 0x000fc80000000005 */
[----:B------:R-:W-:-:S04]  /*0650*/  FFMA R5, R4, R5, -0.36067417263984680176 ;  /* 0xbeb8aa4904057423 */ /* 0x000fc80000000005 */
[----:B------:R-:W-:-:S04]  /*0660*/  FFMA R5, R4, R5, 0.48089820146560668945 ;  /* 0x3ef6384a04057423 */ /* 0x000fc80000000005 */
[----:B------:R-:W-:-:S04]  /*0670*/  FFMA R5, R4, R5, -0.72134751081466674805 ;  /* 0xbf38aa3b04057423 */ /* 0x000fc80000000005 */
[----:B------:R-:W-:-:S04]  /*0680*/  FMUL R5, R4, R5 ;  /* 0x0000000504057220 */ /* 0x000fc80000400000 */
[----:B------:R-:W-:-:S04]  /*0690*/  FMUL R5, R4, R5 ;  /* 0x0000000504057220 */ /* 0x000fc80000400000 */
[----:B------:R-:W-:-:S04]  /*06a0*/  FFMA R5, R4, 1.4426950216293334961, R5 ;  /* 0x3fb8aa3b04057823 */ /* 0x000fc80000000005 */
[----:B------:R-:W-:Y:S01]  /*06b0*/  FADD R2, R2, R5 ;  /* 0x0000000502027221 */ /* 0x000fe20000000000 */
[C---:B------:R-:W-:Y:S01]  /*06c0*/  @P0 FFMA R2, R0.reuse, R3, +INF ;  /* 0x7f80000000020423 */ /* 0x040fe20000000003 */
[----:B------:R-:W-:-:S04]  /*06d0*/  FSETP.NEU.AND P0, PT, R0, RZ, PT ;  /* 0x000000ff0000720b */ /* 0x000fc80003f0d000 */
[----:B------:R-:W-:-:S04]  /*06e0*/  FSEL R2, R2, -INF , P0 ;  /* 0xff80000002027808 */ /* 0x000fc80000000000 */
[----:B------:R-:W0:Y:S02]  /*06f0*/  F2I.TRUNC.NTZ R16, R2 ;  /* 0x0000000200107305 */ /* 0x000e24000020f100 */
[----:B0-----:R-:W-:-:S13]  /*0700*/  ISETP.GT.AND P0, PT, R23, R16, PT ;  /* 0x000000101700720c */ /* 0x001fda0003f04270 */
[----:B------:R-:W-:Y:S05]  /*0710*/  @P0 BRA `(.L_x_12) ;  /* 0x00000000002c0947 */ /* 0x000fea0003800000 */
[----:B------:R-:W-:Y:S01]  /*0720*/  VIADD R2, R23, 0xffffffff ;  /* 0xffffffff17027836 */ /* 0x000fe20000000000 */
[----:B------:R0:W1:Y:S01]  /*0730*/  I2F.F64 R28, R22 ;  /* 0x00000016001c7312 */ /* 0x0000620000201c00 */
[----:B------:R-:W-:Y:S01]  /*0740*/  MOV R20, 0x780 ;  /* 0x0000078000147802 */ /* 0x000fe20000000f00 */
[----:B------:R-:W-:-:S06]  /*0750*/  IMAD.MOV.U32 R21, RZ, RZ, 0x0 ;  /* 0x00000000ff157424 */ /* 0x000fcc00078e00ff */
[----:B------:R0:W2:Y:S02]  /*0760*/  I2F.F64 R4, R2 ;  /* 0x0000000200047312 */ /* 0x0000a40000201c00 */
[----:B012---:R-:W-:Y:S05]  /*0770*/  CALL.REL.NOINC `($_Z11testGetCellPii$__internal_accurate_pow) ;  /* 0x0000000400087944 */ /* 0x007fea0003c00000 */
[----:B------:R-:W-:-:S04]  /*0780*/  ISETP.NE.AND P0, PT, R2, RZ, PT ;  /* 0x000000ff0200720c */ /* 0x000fc80003f05270 */
[----:B------:R-:W-:Y:S02]  /*0790*/  FSEL R2, R4, RZ, P0 ;  /* 0x000000ff04027208 */ /* 0x000fe40000000000 */
[----:B------:R-:W-:-:S06]  /*07a0*/  FSEL R3, R5, 1.875, P0 ;  /* 0x3ff0000005037808 */ /* 0x000fcc0000000000 */
[----:B------:R-:W-:-:S06]  /*07b0*/  DADD R28, R28, R2 ;  /* 0x000000001c1c7229 */ /* 0x000fcc0000000002 */
[----:B------:R0:W1:Y:S05]  /*07c0*/  F2I.F64.TRUNC R7, R28 ;  /* 0x0000001c00077311 */ /* 0x00006a000030d100 */
.L_x_12:
[----:B------:R-:W-:Y:S05]  /*07d0*/  BSYNC.RECONVERGENT B6 ;  /* 0x0000000000067941 */ /* 0x000fea0003800200 */
.L_x_11:
[----:B------:R-:W-:Y:S01]  /*07e0*/  ISETP.GT.AND P0, PT, R23, R16, PT ;  /* 0x000000101700720c */ /* 0x000fe20003f04270 */
[----:B------:R-:W-:Y:S01]  /*07f0*/  IMAD.MOV.U32 R4, RZ, RZ, R25 ;  /* 0x000000ffff047224 */ /* 0x000fe200078e0019 */
[----:B------:R-:W-:Y:S01]  /*0800*/  MOV R8, R19 ;  /* 0x0000001300087202 */ /* 0x000fe20000000f00 */
[----:B------:R-:W-:Y:S01]  /*0810*/  IMAD.MOV.U32 R5, RZ, RZ, R24 ;  /* 0x000000ffff057224 */ /* 0x000fe200078e0018 */
[----:B------:R-:W-:Y:S01]  /*0820*/  P2R R2, PR, RZ, 0x1 ;  /* 0x00000001ff027803 */ /* 0x000fe20000000000 */
[----:B------:R-:W-:Y:S01]  /*0830*/  IMAD.MOV.U32 R9, RZ, RZ, R17 ;  /* 0x000000ffff097224 */ /* 0x000fe200078e0011 */
[----:B------:R-:W-:Y:S01]  /*0840*/  MOV R6, R23 ;  /* 0x0000001700067202 */ /* 0x000fe20000000f00 */
[----:B------:R-:W-:Y:S01]  /*0850*/  IMAD.MOV.U32 R21, RZ, RZ, 0x0 ;  /* 0x00000000ff157424 */ /* 0x000fe200078e00ff */
[----:B------:R-:W-:-:S07]  /*0860*/  MOV R20, 0x880 ;  /* 0x0000088000147802 */ /* 0x000fce0000000f00 */
[----:B01----:R-:W-:Y:S05]  /*0870*/  CALL.REL.NOINC `($_Z11testGetCellPii$_Z7getCelliiiiii) ;  /* 0xfffffff800987944 */ /* 0x003fea0003c3ffff */
[----:B------:R-:W-:Y:S01]  /*0880*/  ISETP.NE.AND P6, PT, R2, RZ, PT ;  /* 0x000000ff0200720c */ /* 0x000fe20003fc5270 */
[----:B------:R-:W-:Y:S01]  /*0890*/  BSSY.RECONVERGENT B6, `(.L_x_13) ;  /* 0x0000010000067945 */ /* 0x000fe20003800200 */
[----:B------:R-:W-:Y:S01]  /*08a0*/  MOV R16, R4 ;  /* 0x0000000400107202 */ /* 0x000fe20000000f00 */
[----:B------:R-:W-:-:S10]  /*08b0*/  IMAD.MOV.U32 R7, RZ, RZ, -0x1 ;  /* 0xffffffffff077424 */ /* 0x000fd400078e00ff */
[----:B------:R-:W-:Y:S05]  /*08c0*/  @P6 BRA `(.L_x_14) ;  /* 0x0000000000306947 */ /* 0x000fea0003800000 */
[----:B------:R-:W-:Y:S01]  /*08d0*/  VIADD R2, R23, 0xffffffff ;  /* 0xffffffff17027836 */ /* 0x000fe20000000000 */
[----:B------:R0:W1:Y:S01]  /*08e0*/  I2F.F64 R28, R22 ;  /* 0x00000016001c7312 */ /* 0x0000620000201c00 */
[----:B------:R-:W-:Y:S01]  /*08f0*/  HFMA2 R21, -RZ, RZ, 0, 0 ;  /* 0x00000000ff157431 */ /* 0x000fe200000001ff */
[----:B------:R-:W-:-:S06]  /*0900*/  MOV R20, 0x930 ;  /* 0x0000093000147802 */ /* 0x000fcc0000000f00 */
[----:B------:R0:W2:Y:S02]  /*0910*/  I2F.F64 R4, R2 ;  /* 0x0000000200047312 */ /* 0x0000a40000201c00 */
[----:B012---:R-:W-:Y:S05]  /*0920*/  CALL.REL.NOINC `($_Z11testGetCellPii$__internal_accurate_pow) ;  /* 0x00000000009c7944 */ /* 0x007fea0003c00000 */
[----:B------:R-:W-:-:S04]  /*0930*/  ISETP.NE.AND P0, PT, R2, RZ, PT ;  /* 0x000000ff0200720c */ /* 0x000fc80003f05270 */
[----:B------:R-:W-:Y:S02]  /*0940*/  FSEL R2, R4, RZ, P0 ;  /* 0x000000ff04027208 */ /* 0x000fe40000000000 */
[----:B------:R-:W-:-:S06]  /*0950*/  FSEL R3, R5, 1.875, P0 ;  /* 0x3ff0000005037808 */ /* 0x000fcc0000000000 */
[----:B------:R-:W-:-:S10]  /*0960*/  DADD R28, R28, R2 ;  /* 0x000000001c1c7229 */ /* 0x000fd40000000002 */
[----:B------:R-:W0:Y:S02]  /*0970*/  F2I.F64.TRUNC R28, R28 ;  /* 0x0000001c001c7311 */ /* 0x000e24000030d100 */
[----:B0-----:R-:W-:-:S07]  /*0980*/  VIADD R7, R28, 0x1 ;  /* 0x000000011c077836 */ /* 0x001fce0000000000 */
.L_x_14:
[----:B------:R-:W-:Y:S05]  /*0990*/  BSYNC.RECONVERGENT B6 ;  /* 0x0000000000067941 */ /* 0x000fea0003800200 */
.L_x_13:
[----:B------:R-:W-:Y:S01]  /*09a0*/  IMAD.MOV.U32 R4, RZ, RZ, R25 ;  /* 0x000000ffff047224 */ /* 0x000fe200078e0019 */
[----:B------:R-:W-:Y:S01]  /*09b0*/  MOV R5, R24 ;  /* 0x0000001800057202 */ /* 0x000fe20000000f00 */
[----:B------:R-:W-:Y:S01]  /*09c0*/  IMAD.MOV.U32 R6, RZ, RZ, R23 ;  /* 0x000000ffff067224 */ /* 0x000fe200078e0017 */
[----:B------:R-:W-:Y:S01]  /*09d0*/  MOV R8, R17 ;  /* 0x0000001100087202 */ /* 0x000fe20000000f00 */
[----:B------:R-:W-:Y:S01]  /*09e0*/  IMAD.MOV.U32 R9, RZ, RZ, R18 ;  /* 0x000000ffff097224 */ /* 0x000fe200078e0012 */
[----:B------:R-:W-:Y:S01]  /*09f0*/  MOV R20, 0xa20 ;  /* 0x00000a2000147802 */ /* 0x000fe20000000f00 */
[----:B------:R-:W-:-:S07]  /*0a00*/  IMAD.MOV.U32 R21, RZ, RZ, 0x0 ;  /* 0x00000000ff157424 */ /* 0x000fce00078e00ff */
[----:B------:R-:W-:Y:S05]  /*0a10*/  CALL.REL.NOINC `($_Z11testGetCellPii$_Z7getCelliiiiii) ;  /* 0xfffffff800307944 */ /* 0x000fea0003c3ffff */
[----:B------:R-:W-:Y:S02]  /*0a20*/  ISETP.NE.AND P0, PT, R16, -0x1, PT ;  /* 0xffffffff1000780c */ /* 0x000fe40003f05270 */
[----:B------:R-:W-:-:S11]  /*0a30*/  ISETP.NE.AND P1, PT, R4, -0x1, PT ;  /* 0xffffffff0400780c */ /* 0x000fd60003f25270 */
[----:B------:R-:W-:-:S05]  /*0a40*/  @!P0 SEL R16, R17, R4, !P1 ;  /* 0x0000000411108207 */ /* 0x000fca0004800000 */
[----:B------:R-:W-:-:S07]  /*0a50*/  IMAD.MOV.U32 R4, RZ, RZ, R16 ;  /* 0x000000ffff047224 */ /* 0x000fce00078e0010 */
.L_x_10:
[----:B------:R-:W-:Y:S05]  /*0a60*/  BSYNC.RECONVERGENT B7 ;  /* 0x0000000000077941 */ /* 0x000fea0003800200 */
.L_x_9:
[----:B------:R-:W2:Y:S01]  /*0a70*/  LDL R20, [R1+0x14] ;  /* 0x0000140001147983 */ /* 0x000ea20000100800 */
[----:B------:R0:W-:Y:S05]  /*0a80*/  BMOV.32 B6, R26 ;  /* 0x0000001a06007356 */ /* 0x0001ea0000000000 */
[----:B------:R-:W2:Y:S01]  /*0a90*/  LDL R21, [R1+0x18] ;  /* 0x0000180001157983 */ /* 0x000ea20000100800 */
[----:B------:R1:W-:Y:S05]  /*0aa0*/  BMOV.32 B7, R27 ;  /* 0x0000001b07007356 */ /* 0x0003ea0000000000 */
[----:B------:R-:W2:Y:S04]  /*0ab0*/  LDL R2, [R1] ;  /* 0x0000000001027983 */ /* 0x000ea80000100800 */
[----:B------:R-:W2:Y:S04]  /*0ac0*/  LDL R16, [R1+0x4] ;  /* 0x0000040001107983 */ /* 0x000ea80000100800 */
[----:B------:R-:W2:Y:S04]  /*0ad0*/  LDL R17, [R1+0x8] ;  /* 0x0000080001117983 */ /* 0x000ea80000100800 */
[----:B------:R-:W2:Y:S04]  /*0ae0*/  LDL R18, [R1+0xc] ;  /* 0x00000c0001127983 */ /* 0x000ea80000100800 */
[----:B------:R-:W2:Y:S04]  /*0af0*/  LDL R19, [R1+0x10] ;  /* 0x0000100001137983 */ /* 0x000ea80000100800 */
[----:B------:R-:W2:Y:S04]  /*0b00*/  LDL R22, [R1+0x1c] ;  /* 0x00001c0001167983 */ /* 0x000ea80000100800 */
[----:B------:R-:W2:Y:S04]  /*0b10*/  LDL R23, [R1+0x20] ;  /* 0x0000200001177983 */ /* 0x000ea80000100800 */
[----:B------:R-:W2:Y:S04]  /*0b20*/  LDL R24, [R1+0x24] ;  /* 0x0000240001187983 */ /* 0x000ea80000100800 */
[----:B------:R-:W2:Y:S04]  /*0b30*/  LDL R25, [R1+0x28] ;  /* 0x0000280001197983 */ /* 0x000ea80000100800 */
[----:B0-----:R-:W2:Y:S04]  /*0b40*/  LDL R26, [R1+0x2c] ;  /* 0x00002c00011a7983 */ /* 0x001ea80000100800 */
[----:B-1----:R-:W2:Y:S04]  /*0b50*/  LDL R27, [R1+0x30] ;  /* 0x00003000011b7983 */ /* 0x002ea80000100800 */
[----:B------:R-:W2:Y:S04]  /*0b60*/  LDL R28, [R1+0x34] ;  /* 0x00003400011c7983 */ /* 0x000ea80000100800 */
[----:B------:R0:W2:Y:S02]  /*0b70*/  LDL R29, [R1+0x38] ;  /* 0x00003800011d7983 */ /* 0x0000a40000100800 */
[----:B0-----:R-:W-:Y:S01]  /*0b80*/  IADD3 R1, PT, PT, R1, 0x40, RZ ;  /* 0x0000004001017810 */ /* 0x001fe20007ffe0ff */
[----:B--2---:R-:W-:Y:S06]  /*0b90*/  RET.REL.NODEC R20 `(_Z11testGetCellPii) ;  /* 0xfffffff414187950 */ /* 0x004fec0003c3ffff */
        .type           $_Z11testGetCellPii$__internal_accurate_pow,@function
        .size           $_Z11testGetCellPii$__internal_accurate_pow,(.L_x_19 - $_Z11testGetCellPii$__internal_accurate_pow)
$_Z11testGetCellPii$__internal_accurate_pow:
[----:B------:R-:W-:-:S05]  /*0ba0*/  VIADD R1, R1, 0xffffffd8 ;  /* 0xffffffd801017836 */ /* 0x000fca0000000000 */
[----:B------:R-:W-:Y:S04]  /*0bb0*/  STL [R1+0x20], R25 ;  /* 0x0000201901007387 */ /* 0x000fe80000100800 */
[----:B------:R-:W-:Y:S04]  /*0bc0*/  STL [R1+0x1c], R24 ;  /* 0x00001c1801007387 */ /* 0x000fe80000100800 */
[----:B------:R-:W-:Y:S04]  /*0bd0*/  STL [R1+0x18], R23 ;  /* 0x0000181701007387 */ /* 0x000fe80000100800 */
[----:B------:R-:W-:Y:S04]  /*0be0*/  STL [R1+0x14], R22 ;  /* 0x0000141601007387 */ /* 0x000fe80000100800 */
[----:B------:R-:W-:Y:S04]  /*0bf0*/  STL [R1+0x10], R19 ;  /* 0x0000101301007387 */ /* 0x000fe80000100800 */
[----:B------:R-:W-:Y:S04]  /*0c00*/  STL [R1+0xc], R18 ;  /* 0x00000c1201007387 */ /* 0x000fe80000100800 */
[----:B------:R-:W-:Y:S04]  /*0c10*/  STL [R1+0x8], R17 ;  /* 0x0000081101007387 */ /* 0x000fe80000100800 */
[----:B------:R-:W-:Y:S04]  /*0c20*/  STL [R1+0x4], R16 ;  /* 0x0000041001007387 */ /* 0x000fe80000100800 */
[----:B------:R0:W-:Y:S01]  /*0c30*/  STL [R1], R2 ;  /* 0x0000000201007387 */ /* 0x0001e20000100800 */
[----:B------:R-:W1:Y:S01]  /*0c40*/  MUFU.RCP64H R3, 2 ;  /* 0x4000000000037908 */ /* 0x000e620000001800 */
[----:B------:R-:W-:-:S02]  /*0c50*/  HFMA2 R7, -RZ, RZ, 2, 0 ;  /* 0x40000000ff077431 */ /* 0x000fc400000001ff */
[----:B------:R-:W-:Y:S01]  /*0c60*/  IMAD.MOV.U32 R6, RZ, RZ, 0x0 ;  /* 0x00000000ff067424 */ /* 0x000fe200078e00ff */
[----:B------:R-:W-:Y:S01]  /*0c70*/  MOV R11, 0x3ed0f5d2 ;  /* 0x3ed0f5d2000b7802 */ /* 0x000fe20000000f00 */
[----:B0-----:R-:W-:Y:S01]  /*0c80*/  IMAD.MOV.U32 R2, RZ, RZ, RZ ;  /* 0x000000ffff027224 */ /* 0x001fe200078e00ff */
[----:B------:R-:W-:Y:S01]  /*0c90*/  UMOV UR4, 0x7d2cafe2 ;  /* 0x7d2cafe200047882 */ /* 0x000fe20000000000 */
[----:B------:R-:W-:Y:S01]  /*0ca0*/  IMAD.MOV.U32 R10, RZ, RZ, 0x41ad3b5a ;  /* 0x41ad3b5aff0a7424 */ /* 0x000fe200078e00ff */
[----:B------:R-:W-:Y:S01]  /*0cb0*/  UMOV UR5, 0x3eb0f5ff ;  /* 0x3eb0f5ff00057882 */ /* 0x000fe20000000000 */
[----:B------:R-:W-:Y:S01]  /*0cc0*/  SHF.L.U32 R0, R5, 0x1, RZ ;  /* 0x0000000105007819 */ /* 0x000fe200000006ff */
[----:B------:R-:W-:Y:S03]  /*0cd0*/  BSSY.RECONVERGENT B0, `(.L_x_15) ;  /* 0x000008e000007945 */ /* 0x000fe60003800200 */
[----:B------:R-:W-:Y:S01]  /*0ce0*/  ISETP.GT.U32.AND P0, PT, R0, -0x2000001, PT ;  /* 0xfdffffff0000780c */ /* 0x000fe20003f04070 */
[----:B-1----:R-:W-:-:S08]  /*0cf0*/  DFMA R6, R2, -R6, 1 ;  /* 0x3ff000000206742b */ /* 0x002fd00000000806 */
[----:B------:R-:W-:-:S04]  /*0d00*/  DFMA R6, R6, R6, R6 ;  /* 0x000000060606722b */ /* 0x000fc80000000006 */
[----:B------:R-:W-:-:S04]  /*0d10*/  @P0 LOP3.LUT R5, R5, 0xff0fffff, RZ, 0xc0, !PT ;  /* 0xff0fffff05050812 */ /* 0x000fc800078ec0ff */
[----:B------:R-:W-:-:S08]  /*0d20*/  DFMA R6, R2, R6, R2 ;  /* 0x000000060206722b */ /* 0x000fd00000000002 */
[----:B------:R-:W-:-:S08]  /*0d30*/  DMUL R2, RZ, R6 ;  /* 0x00000006ff027228 */ /* 0x000fd00000000000 */
[----:B------:R-:W-:-:S08]  /*0d40*/  DFMA R2, RZ, R6, R2 ;  /* 0x00000006ff02722b */ /* 0x000fd00000000002 */
[CC--:B------:R-:W-:Y:S02]  /*0d50*/  DMUL R8, R2.reuse, R2.reuse ;  /* 0x0000000202087228 */ /* 0x0c0fe40000000000 */
[----:B------:R-:W-:Y:S02]  /*0d60*/  DADD R12, RZ, -R2 ;  /* 0x00000000ff0c7229 */ /* 0x000fe40000000802 */
[----:B------:R-:W-:-:S04]  /*0d70*/  DMUL R18, R2, R2 ;  /* 0x0000000202127228 */ /* 0x000fc80000000000 */
[----:B------:R-:W-:Y:S01]  /*0d80*/  DFMA R10, R8, UR4, R10 ;  /* 0x00000004080a7c2b */ /* 0x000fe2000800000a */
[----:B------:R-:W-:Y:S01]  /*0d90*/  UMOV UR4, 0x75488a3f ;  /* 0x75488a3f00047882 */ /* 0x000fe20000000000 */
[----:B------:R-:W-:Y:S01]  /*0da0*/  UMOV UR5, 0x3ef3b20a ;  /* 0x3ef3b20a00057882 */ /* 0x000fe20000000000 */
[----:B------:R-:W-:Y:S02]  /*0db0*/  DADD R12, R12, R12 ;  /* 0x000000000c0c7229 */ /* 0x000fe4000000000c */
[----:B------:R-:W-:-:S03]  /*0dc0*/  DMUL R22, R2, R18 ;  /* 0x0000001202167228 */ /* 0x000fc60000000000 */
[----:B------:R-:W-:Y:S01]  /*0dd0*/  DFMA R10, R8, R10, UR4 ;  /* 0x00000004080a7e2b */ /* 0x000fe2000800000a */
[----:B------:R-:W-:Y:S01]  /*0de0*/  UMOV UR4, 0xe4faecd5 ;  /* 0xe4faecd500047882 */ /* 0x000fe20000000000 */
[----:B------:R-:W-:Y:S01]  /*0df0*/  UMOV UR5, 0x3f1745cd ;  /* 0x3f1745cd00057882 */ /* 0x000fe20000000000 */
[----:B------:R-:W-:Y:S02]  /*0e00*/  DFMA R12, RZ, -R2, R12 ;  /* 0x80000002ff0c722b */ /* 0x000fe4000000000c */
[----:B------:R-:W-:-:S03]  /*0e10*/  DFMA R24, R2, R18, -R22 ;  /* 0x000000120218722b */ /* 0x000fc60000000816 */
[----:B------:R-:W-:Y:S01]  /*0e20*/  DFMA R10, R8, R10, UR4 ;  /* 0x00000004080a7e2b */ /* 0x000fe2000800000a */
[----:B------:R-:W-:Y:S01]  /*0e30*/  UMOV UR4, 0x258a578b ;  /* 0x258a578b00047882 */ /* 0x000fe20000000000 */
[----:B------:R-:W-:Y:S01]  /*0e40*/  UMOV UR5, 0x3f3c71c7 ;  /* 0x3f3c71c700057882 */ /* 0x000fe20000000000 */
[----:B------:R-:W-:-:S05]  /*0e50*/  DMUL R6, R6, R12 ;  /* 0x0000000c06067228 */ /* 0x000fca0000000000 */
[----:B------:R-:W-:Y:S01]  /*0e60*/  DFMA R10, R8, R10, UR4 ;  /* 0x00000004080a7e2b */ /* 0x000fe2000800000a */
[----:B------:R-:W-:Y:S01]  /*0e70*/  UMOV UR4, 0x9242b910 ;  /* 0x9242b91000047882 */ /* 0x000fe20000000000 */
[----:B------:R-:W-:Y:S01]  /*0e80*/  UMOV UR5, 0x3f624924 ;  /* 0x3f62492400057882 */ /* 0x000fe20000000000 */
[----:B------:R-:W-:Y:S02]  /*0e90*/  DFMA R24, R6, R18, R24 ;  /* 0x000000120618722b */ /* 0x000fe40000000018 */
[----:B------:R-:W-:Y:S02]  /*0ea0*/  VIADD R13, R7, 0x100000 ;  /* 0x00100000070d7836 */ /* 0x000fe40000000000 */
[----:B------:R-:W-:Y:S01]  /*0eb0*/  IMAD.MOV.U32 R12, RZ, RZ, R6 ;  /* 0x000000ffff0c7224 */ /* 0x000fe200078e0006 */
[----:B------:R-:W-:Y:S01]  /*0ec0*/  DFMA R10, R8, R10, UR4 ;  /* 0x00000004080a7e2b */ /* 0x000fe2000800000a */
[----:B------:R-:W-:Y:S01]  /*0ed0*/  UMOV UR4, 0x99999dfb ;  /* 0x99999dfb00047882 */ /* 0x000fe20000000000 */
[----:B------:R-:W-:-:S06]  /*0ee0*/  UMOV UR5, 0x3f899999 ;  /* 0x3f89999900057882 */ /* 0x000fcc0000000000 */
[----:B------:R-:W-:Y:S01]  /*0ef0*/  DFMA R10, R8, R10, UR4 ;  /* 0x00000004080a7e2b */ /* 0x000fe2000800000a */
[----:B------:R-:W-:Y:S01]  /*0f00*/  UMOV UR4, 0x55555555 ;  /* 0x5555555500047882 */ /* 0x000fe20000000000 */
[----:B------:R-:W-:-:S06]  /*0f10*/  UMOV UR5, 0x3fb55555 ;  /* 0x3fb5555500057882 */ /* 0x000fcc0000000000 */
[----:B------:R-:W-:-:S08]  /*0f20*/  DFMA R14, R8, R10, UR4 ;  /* 0x00000004080e7e2b */ /* 0x000fd0000800000a */
[----:B------:R-:W-:Y:S01]  /*0f30*/  DADD R16, -R14, UR4 ;  /* 0x000000040e107e29 */ /* 0x000fe20008000100 */
[----:B------:R-:W-:Y:S01]  /*0f40*/  UMOV UR4, 0xb9e7b0 ;  /* 0x00b9e7b000047882 */ /* 0x000fe20000000000 */
[----:B------:R-:W-:-:S06]  /*0f50*/  UMOV UR5, 0x3c46a4cb ;  /* 0x3c46a4cb00057882 */ /* 0x000fcc0000000000 */
[----:B------:R-:W-:Y:S02]  /*0f60*/  DFMA R16, R8, R10, R16 ;  /* 0x0000000a0810722b */ /* 0x000fe40000000010 */
[----:B------:R-:W-:-:S06]  /*0f70*/  DFMA R10, R2, R2, -R18 ;  /* 0x00000002020a722b */ /* 0x000fcc0000000812 */
[----:B------:R-:W-:Y:S01]  /*0f80*/  DADD R16, R16, -UR4 ;  /* 0x8000000410107e29 */ /* 0x000fe20008000000 */
[----:B------:R-:W-:Y:S01]  /*0f90*/  UMOV UR4, 0x0 ;  /* 0x0000000000047882 */ /* 0x000fe20000000000 */
[----:B------:R-:W-:Y:S01]  /*0fa0*/  DFMA R10, R2, R12, R10 ;  /* 0x0000000c020a722b */ /* 0x000fe2000000000a */
[----:B------:R-:W-:-:S05]  /*0fb0*/  UMOV UR5, 0x3ff00000 ;  /* 0x3ff0000000057882 */ /* 0x000fca0000000000 */
[----:B------:R-:W-:Y:S02]  /*0fc0*/  DADD R8, R14, R16 ;  /* 0x000000000e087229 */ /* 0x000fe40000000010 */
[----:B------:R-:W-:-:S06]  /*0fd0*/  DFMA R10, R2, R10, R24 ;  /* 0x0000000a020a722b */ /* 0x000fcc0000000018 */
[----:B------:R-:W-:Y:S02]  /*0fe0*/  DMUL R12, R8, R22 ;  /* 0x00000016080c7228 */ /* 0x000fe40000000000 */
[----:B------:R-:W-:-:S06]  /*0ff0*/  DADD R14, R14, -R8 ;  /* 0x000000000e0e7229 */ /* 0x000fcc0000000808 */
[----:B------:R-:W-:Y:S02]  /*1000*/  DFMA R18, R8, R22, -R12 ;  /* 0x000000160812722b */ /* 0x000fe4000000080c */
[----:B------:R-:W-:-:S06]  /*1010*/  DADD R14, R16, R14 ;  /* 0x00000000100e7229 */ /* 0x000fcc000000000e */
[----:B------:R-:W-:-:S08]  /*1020*/  DFMA R10, R8, R10, R18 ;  /* 0x0000000a080a722b */ /* 0x000fd00000000012 */
[----:B------:R-:W-:-:S08]  /*1030*/  DFMA R10, R14, R22, R10 ;  /* 0x000000160e0a722b */ /* 0x000fd0000000000a */
[----:B------:R-:W-:-:S08]  /*1040*/  DADD R8, R12, R10 ;  /* 0x000000000c087229 */ /* 0x000fd0000000000a */
[--C-:B------:R-:W-:Y:S02]  /*1050*/  DADD R14, R2, R8.reuse ;  /* 0x00000000020e7229 */ /* 0x100fe40000000008 */
[----:B------:R-:W-:-:S06]  /*1060*/  DADD R12, R12, -R8 ;  /* 0x000000000c0c7229 */ /* 0x000fcc0000000808 */
[----:B------:R-:W-:Y:S02]  /*1070*/  DADD R2, R2, -R14 ;  /* 0x0000000002027229 */ /* 0x000fe4000000080e */
[----:B------:R-:W-:-:S06]  /*1080*/  DADD R12, R10, R12 ;  /* 0x000000000a0c7229 */ /* 0x000fcc000000000c */
[----:B------:R-:W-:Y:S01]  /*1090*/  DADD R2, R8, R2 ;  /* 0x0000000008027229 */ /* 0x000fe20000000002 */
[----:B------:R-:W-:Y:S01]  /*10a0*/  MOV R8, 0xfefa39ef ;  /* 0xfefa39ef00087802 */ /* 0x000fe20000000f00 */
[----:B------:R-:W-:-:S06]  /*10b0*/  IMAD.MOV.U32 R9, RZ, RZ, 0x3fe62e42 ;  /* 0x3fe62e42ff097424 */ /* 0x000fcc00078e00ff */
[----:B------:R-:W-:Y:S01]  /*10c0*/  DADD R2, R12, R2 ;  /* 0x000000000c027229 */ /* 0x000fe20000000002 */
[----:B------:R-:W-:Y:S01]  /*10d0*/  IMAD.MOV.U32 R12, RZ, RZ, -0x105c611 ;  /* 0xfefa39efff0c7424 */ /* 0x000fe200078e00ff */
[----:B------:R-:W-:-:S06]  /*10e0*/  MOV R13, 0x3fe62e42 ;  /* 0x3fe62e42000d7802 */ /* 0x000fcc0000000f00 */
[----:B------:R-:W-:-:S08]  /*10f0*/  DADD R2, R6, R2 ;  /* 0x0000000006027229 */ /* 0x000fd00000000002 */
[----:B------:R-:W-:-:S08]  /*1100*/  DADD R6, R14, R2 ;  /* 0x000000000e067229 */ /* 0x000fd00000000002 */
[--C-:B------:R-:W-:Y:S02]  /*1110*/  DFMA R8, R8, UR4, R6.reuse ;  /* 0x0000000408087c2b */ /* 0x100fe40008000006 */
[----:B------:R-:W-:-:S06]  /*1120*/  DADD R14, R14, -R6 ;  /* 0x000000000e0e7229 */ /* 0x000fcc0000000806 */
[----:B------:R-:W-:Y:S02]  /*1130*/  DFMA R10, -R12, 1, R8 ;  /* 0x3ff000000c0a782b */ /* 0x000fe40000000108 */
[----:B------:R-:W-:Y:S01]  /*1140*/  DADD R14, R2, R14 ;  /* 0x00000000020e7229 */ /* 0x000fe2000000000e */
[----:B------:R-:W-:Y:S02]  /*1150*/  IMAD.MOV.U32 R2, RZ, RZ, 0x3b39803f ;  /* 0x3b39803fff027424 */ /* 0x000fe400078e00ff */
[----:B------:R-:W-:-:S03]  /*1160*/  IMAD.MOV.U32 R3, RZ, RZ, 0x3c7abc9e ;  /* 0x3c7abc9eff037424 */ /* 0x000fc600078e00ff */
[----:B------:R-:W-:-:S08]  /*1170*/  DADD R10, -R6, R10 ;  /* 0x00000000060a7229 */ /* 0x000fd0000000010a */
[----:B------:R-:W-:-:S08]  /*1180*/  DADD R10, R14, -R10 ;  /* 0x000000000e0a7229 */ /* 0x000fd0000000080a */
[----:B------:R-:W-:Y:S01]  /*1190*/  DFMA R10, R2, UR4, R10 ;  /* 0x00000004020a7c2b */ /* 0x000fe2000800000a */
[----:B------:R-:W-:Y:S01]  /*11a0*/  UMOV UR4, 0x3b39803f ;  /* 0x3b39803f00047882 */ /* 0x000fe20000000000 */
[----:B------:R-:W-:-:S06]  /*11b0*/  UMOV UR5, 0x3c7abc9e ;  /* 0x3c7abc9e00057882 */ /* 0x000fcc0000000000 */
[----:B------:R-:W-:-:S08]  /*11c0*/  DADD R6, R8, R10 ;  /* 0x0000000008067229 */ /* 0x000fd0000000000a */
[----:B------:R-:W-:Y:S02]  /*11d0*/  DADD R8, R8, -R6 ;  /* 0x0000000008087229 */ /* 0x000fe40000000806 */
[----:B------:R-:W-:-:S06]  /*11e0*/  DMUL R2, R6, R4 ;  /* 0x0000000406027228 */ /* 0x000fcc0000000000 */
[----:B------:R-:W-:Y:S02]  /*11f0*/  DADD R8, R10, R8 ;  /* 0x000000000a087229 */ /* 0x000fe40000000008 */
[----:B------:R-:W-:-:S08]  /*1200*/  DFMA R6, R6, R4, -R2 ;  /* 0x000000040606722b */ /* 0x000fd00000000802 */
[----:B------:R-:W-:Y:S01]  /*1210*/  DFMA R8, R8, R4, R6 ;  /* 0x000000040808722b */ /* 0x000fe20000000006 */
[----:B------:R-:W-:Y:S02]  /*1220*/  IMAD.MOV.U32 R4, RZ, RZ, 0x652b82fe ;  /* 0x652b82feff047424 */ /* 0x000fe400078e00ff */
[----:B------:R-:W-:-:S05]  /*1230*/  IMAD.MOV.U32 R5, RZ, RZ, 0x3ff71547 ;  /* 0x3ff71547ff057424 */ /* 0x000fca00078e00ff */
[----:B------:R-:W-:-:S08]  /*1240*/  DADD R6, R2, R8 ;  /* 0x0000000002067229 */ /* 0x000fd00000000008 */
[----:B------:R-:W-:Y:S02]  /*1250*/  DFMA R4, R6, R4, 6.75539944105574400000e+15 ;  /* 0x433800000604742b */ /* 0x000fe40000000004 */
[----:B------:R-:W-:Y:S01]  /*1260*/  FSETP.GEU.AND P0, PT, |R7|, 4.1917929649353027344, PT ;  /* 0x4086232b0700780b */ /* 0x000fe20003f0e200 */
[----:B------:R-:W-:-:S05]  /*1270*/  DADD R2, R2, -R6 ;  /* 0x0000000002027229 */ /* 0x000fca0000000806 */
[----:B------:R-:W-:-:S03]  /*1280*/  DADD R10, R4, -6.75539944105574400000e+15 ;  /* 0xc3380000040a7429 */ /* 0x000fc60000000000 */
[----:B------:R-:W-:-:S05]  /*1290*/  DADD R8, R8, R2 ;  /* 0x0000000008087229 */ /* 0x000fca0000000002 */
[----:B------:R-:W-:-:S08]  /*12a0*/  DFMA R12, R10, -R12, R6 ;  /* 0x8000000c0a0c722b */ /* 0x000fd00000000006 */
[----:B------:R-:W-:Y:S01]  /*12b0*/  DFMA R12, R10, -UR4, R12 ;  /* 0x800000040a0c7c2b */ /* 0x000fe2000800000c */
[----:B------:R-:W-:Y:S01]  /*12c0*/  UMOV UR4, 0x69ce2bdf ;  /* 0x69ce2bdf00047882 */ /* 0x000fe20000000000 */
[----:B------:R-:W-:Y:S01]  /*12d0*/  MOV R10, 0xfca213ea ;  /* 0xfca213ea000a7802 */ /* 0x000fe20000000f00 */
[----:B------:R-:W-:Y:S01]  /*12e0*/  IMAD.MOV.U32 R11, RZ, RZ, 0x3e928af3 ;  /* 0x3e928af3ff0b7424 */ /* 0x000fe200078e00ff */
[----:B------:R-:W-:-:S05]  /*12f0*/  UMOV UR5, 0x3e5ade15 ;  /* 0x3e5ade1500057882 */ /* 0x000fca0000000000 */
[----:B------:R-:W-:Y:S01]  /*1300*/  DFMA R10, R12, UR4, R10 ;  /* 0x000000040c0a7c2b */ /* 0x000fe2000800000a */
[----:B------:R-:W-:Y:S01]  /*1310*/  UMOV UR4, 0x62401315 ;  /* 0x6240131500047882 */ /* 0x000fe20000000000 */
[----:B------:R-:W-:-:S06]  /*1320*/  UMOV UR5, 0x3ec71dee ;  /* 0x3ec71dee00057882 */ /* 0x000fcc0000000000 */
[----:B------:R-:W-:Y:S01]  /*1330*/  DFMA R10, R12, R10, UR4 ;  /* 0x000000040c0a7e2b */ /* 0x000fe2000800000a */
        /* <DEDUP_REMOVED lines=20> */
[----:B------:R-:W-:-:S08]  /*1480*/  DFMA R10, R12, R10, UR4 ;  /* 0x000000040c0a7e2b */ /* 0x000fd0000800000a */
[----:B------:R-:W-:-:S08]  /*1490*/  DFMA R10, R12, R10, 1 ;  /* 0x3ff000000c0a742b */ /* 0x000fd0000000000a */
[----:B------:R-:W-:-:S10]  /*14a0*/  DFMA R10, R12, R10, 1 ;  /* 0x3ff000000c0a742b */ /* 0x000fd4000000000a */
[----:B------:R-:W-:Y:S01]  /*14b0*/  IMAD R3, R4, 0x100000, R11 ;  /* 0x0010000004037824 */ /* 0x000fe200078e020b */
[----:B------:R-:W-:Y:S01]  /*14c0*/  MOV R2, R10 ;  /* 0x0000000a00027202 */ /* 0x000fe20000000f00 */
[----:B------:R-:W-:Y:S06]  /*14d0*/  @!P0 BRA `(.L_x_16) ;  /* 0x0000000000348947 */ /* 0x000fec0003800000 */
[----:B------:R-:W-:Y:S01]  /*14e0*/  FSETP.GEU.AND P1, PT, |R7|, 4.2275390625, PT ;  /* 0x408748000700780b */ /* 0x000fe20003f2e200 */
[C---:B------:R-:W-:Y:S02]  /*14f0*/  DADD R2, R6.reuse, +INF ;  /* 0x7ff0000006027429 */ /* 0x040fe40000000000 */
[----:B------:R-:W-:-:S08]  /*1500*/  DSETP.GEU.AND P0, PT, R6, RZ, PT ;  /* 0x000000ff0600722a */ /* 0x000fd00003f0e000 */
[----:B------:R-:W-:Y:S02]  /*1510*/  FSEL R2, R2, RZ, P0 ;  /* 0x000000ff02027208 */ /* 0x000fe40000000000 */
[----:B------:R-:W-:Y:S01]  /*1520*/  @!P1 LEA.HI R0, R4, R4, RZ, 0x1 ;  /* 0x0000000404009211 */ /* 0x000fe200078f08ff */
[----:B------:R-:W-:Y:S01]  /*1530*/  @!P1 IMAD.MOV.U32 R6, RZ, RZ, RZ ;  /* 0x000000ffff069224 */ /* 0x000fe200078e00ff */
[----:B------:R-:W-:Y:S02]  /*1540*/  FSEL R3, R3, RZ, P0 ;  /* 0x000000ff03037208 */ /* 0x000fe40000000000 */
[----:B------:R-:W-:-:S05]  /*1550*/  @!P1 SHF.R.S32.HI R5, RZ, 0x1, R0 ;  /* 0x00000001ff059819 */ /* 0x000fca0000011400 */
[----:B------:R-:W-:Y:S02]  /*1560*/  @!P1 IMAD.IADD R4, R4, 0x1, -R5 ;  /* 0x0000000104049824 */ /* 0x000fe400078e0a05 */
[----:B------:R-:W-:-:S03]  /*1570*/  @!P1 IMAD R5, R5, 0x100000, R11 ;  /* 0x0010000005059824 */ /* 0x000fc600078e020b */
[----:B------:R-:W-:Y:S02]  /*1580*/  @!P1 LEA R7, R4, 0x3ff00000, 0x14 ;  /* 0x3ff0000004079811 */ /* 0x000fe400078ea0ff */
[----:B------:R-:W-:-:S06]  /*1590*/  @!P1 MOV R4, R10 ;  /* 0x0000000a00049202 */ /* 0x000fcc0000000f00 */
[----:B------:R-:W-:-:S11]  /*15a0*/  @!P1 DMUL R2, R4, R6 ;  /* 0x0000000604029228 */ /* 0x000fd60000000000 */
.L_x_16:
[----:B------:R-:W-:Y:S05]  /*15b0*/  BSYNC.RECONVERGENT B0 ;  /* 0x0000000000007941 */ /* 0x000fea0003800200 */
.L_x_15:
[----:B------:R-:W-:Y:S01]  /*15c0*/  DFMA R4, R8, R2, R2 ;  /* 0x000000020804722b */ /* 0x000fe20000000002 */
[----:B------:R-:W2:Y:S01]  /*15d0*/  LDL R16, [R1+0x4] ;  /* 0x0000040001107983 */ /* 0x000ea20000100800 */
[----:B------:R-:W-:-:S03]  /*15e0*/  DSETP.NEU.AND P0, PT, |R2|, +INF , PT ;  /* 0x7ff000000200742a */ /* 0x000fc60003f0d200 */
[----:B------:R-:W2:Y:S04]  /*15f0*/  LDL R17, [R1+0x8] ;  /* 0x0000080001117983 */ /* 0x000ea80000100800 */
[----:B------:R-:W2:Y:S01]  /*1600*/  LDL R18, [R1+0xc] ;  /* 0x00000c0001127983 */ /* 0x000ea20000100800 */
[----:B------:R-:W-:Y:S02]  /*1610*/  FSEL R4, R2, R4, !P0 ;  /* 0x0000000402047208 */ /* 0x000fe40004000000 */
[----:B------:R-:W-:Y:S01]  /*1620*/  FSEL R5, R3, R5, !P0 ;  /* 0x0000000503057208 */ /* 0x000fe20004000000 */
[----:B------:R-:W2:Y:S04]  /*1630*/  LDL R2, [R1] ;  /* 0x0000000001027983 */ /* 0x000ea80000100800 */
[----:B------:R-:W2:Y:S04]  /*1640*/  LDL R19, [R1+0x10] ;  /* 0x0000100001137983 */ /* 0x000ea80000100800 */
[----:B------:R-:W2:Y:S04]  /*1650*/  LDL R22, [R1+0x14] ;  /* 0x0000140001167983 */ /* 0x000ea80000100800 */
[----:B------:R-:W2:Y:S04]  /*1660*/  LDL R23, [R1+0x18] ;  /* 0x0000180001177983 */ /* 0x000ea80000100800 */
[----:B------:R-:W2:Y:S04]  /*1670*/  LDL R24, [R1+0x1c] ;  /* 0x00001c0001187983 */ /* 0x000ea80000100800 */
[----:B------:R0:W2:Y:S02]  /*1680*/  LDL R25, [R1+0x20] ;  /* 0x0000200001197983 */ /* 0x0000a40000100800 */
[----:B0-----:R-:W-:Y:S01]  /*1690*/  IADD3 R1, PT, PT, R1, 0x28, RZ ;  /* 0x0000002801017810 */ /* 0x001fe20007ffe0ff */
[----:B--2---:R-:W-:Y:S06]  /*16a0*/  RET.REL.NODEC R20 `(_Z11testGetCellPii) ;  /* 0xffffffe814547950 */ /* 0x004fec0003c3ffff */
.L_x_17:
        /* <DEDUP_REMOVED lines=13> */
.L_x_19:


//--------------------- .nv.shared.reserved.0     --------------------------
	.section	.nv.shared.reserved.0,"aw",@nobits
	.weak		__nv_reservedSMEM_offset_0_alias
	.size		__nv_reservedSMEM_offset_0_alias, 0, 64
	.other		__nv_reservedSMEM_offset_0_alias,@"STO_CUDA_RESERVED_SHARED STV_DEFAULT"
__nv_reservedSMEM_offset_0_alias:
	.zero		0
	.zero		64


//--------------------- .nv.constant0._Z14initCellValuesPii --------------------------
	.section	.nv.constant0._Z14initCellValuesPii,"a",@progbits
	.sectionflags	@""
	.align	4
.nv.constant0._Z14initCellValuesPii:
	.zero		908


//--------------------- .nv.constant0._Z11testGetCellPii --------------------------
	.section	.nv.constant0._Z11testGetCellPii,"a",@progbits
	.sectionflags	@""
	.align	4
.nv.constant0._Z11testGetCellPii:
	.zero		908


//--------------------- SYMBOLS --------------------------

	.type		.nv.reservedSmem.offset0,@object
	.size		.nv.reservedSmem.offset0,0x4
